//
// Generated by NVIDIA NVVM Compiler
//
// Compiler Build ID: CL-36424714
// Cuda compilation tools, release 13.0, V13.0.88
// Based on NVVM 20.0.0
//

.version 9.0
.target sm_100
.address_size 64

	// .globl	_Z14k_setupPaddingPcjc

.visible .entry _Z14k_setupPaddingPcjc(
	.param .u64 .ptr .align 1 _Z14k_setupPaddingPcjc_param_0,
	.param .u32 _Z14k_setupPaddingPcjc_param_1,
	.param .u8 _Z14k_setupPaddingPcjc_param_2
)
{
	.reg .pred 	%p<3>;
	.reg .b16 	%rs<2>;
	.reg .b32 	%r<28>;
	.reg .b64 	%rd<37>;

	ld.param.u64 	%rd2, [_Z14k_setupPaddingPcjc_param_0];
	ld.param.u32 	%r6, [_Z14k_setupPaddingPcjc_param_1];
	ld.param.s8 	%rs1, [_Z14k_setupPaddingPcjc_param_2];
	mov.u32 	%r7, %tid.x;
	mov.u32 	%r1, %ntid.x;
	mov.u32 	%r8, %ctaid.x;
	mad.lo.s32 	%r27, %r1, %r8, %r7;
	setp.ge.u32 	%p1, %r27, %r6;
	@%p1 bra 	$L__BB0_3;
	cvta.to.global.u64 	%rd1, %rd2;
	mov.u32 	%r9, %nctaid.x;
	mul.lo.s32 	%r3, %r1, %r9;
$L__BB0_2:
	mul.lo.s32 	%r10, %r27, 20;
	cvt.u64.u32 	%rd3, %r10;
	add.s64 	%rd4, %rd1, %rd3;
	st.global.u8 	[%rd4], %rs1;
	st.global.u8 	[%rd4+1], %rs1;
	st.global.u8 	[%rd4+2], %rs1;
	st.global.u8 	[%rd4+3], %rs1;
	add.s32 	%r11, %r10, 4;
	cvt.u64.u32 	%rd5, %r11;
	add.s64 	%rd6, %rd1, %rd5;
	st.global.u8 	[%rd6], %rs1;
	add.s32 	%r12, %r10, 5;
	cvt.u64.u32 	%rd7, %r12;
	add.s64 	%rd8, %rd1, %rd7;
	st.global.u8 	[%rd8], %rs1;
	add.s32 	%r13, %r10, 6;
	cvt.u64.u32 	%rd9, %r13;
	add.s64 	%rd10, %rd1, %rd9;
	st.global.u8 	[%rd10], %rs1;
	add.s32 	%r14, %r10, 7;
	cvt.u64.u32 	%rd11, %r14;
	add.s64 	%rd12, %rd1, %rd11;
	st.global.u8 	[%rd12], %rs1;
	add.s32 	%r15, %r10, 8;
	cvt.u64.u32 	%rd13, %r15;
	add.s64 	%rd14, %rd1, %rd13;
	st.global.u8 	[%rd14], %rs1;
	add.s32 	%r16, %r10, 9;
	cvt.u64.u32 	%rd15, %r16;
	add.s64 	%rd16, %rd1, %rd15;
	st.global.u8 	[%rd16], %rs1;
	add.s32 	%r17, %r10, 10;
	cvt.u64.u32 	%rd17, %r17;
	add.s64 	%rd18, %rd1, %rd17;
	st.global.u8 	[%rd18], %rs1;
	add.s32 	%r18, %r10, 11;
	cvt.u64.u32 	%rd19, %r18;
	add.s64 	%rd20, %rd1, %rd19;
	st.global.u8 	[%rd20], %rs1;
	add.s32 	%r19, %r10, 12;
	cvt.u64.u32 	%rd21, %r19;
	add.s64 	%rd22, %rd1, %rd21;
	st.global.u8 	[%rd22], %rs1;
	add.s32 	%r20, %r10, 13;
	cvt.u64.u32 	%rd23, %r20;
	add.s64 	%rd24, %rd1, %rd23;
	st.global.u8 	[%rd24], %rs1;
	add.s32 	%r21, %r10, 14;
	cvt.u64.u32 	%rd25, %r21;
	add.s64 	%rd26, %rd1, %rd25;
	st.global.u8 	[%rd26], %rs1;
	add.s32 	%r22, %r10, 15;
	cvt.u64.u32 	%rd27, %r22;
	add.s64 	%rd28, %rd1, %rd27;
	st.global.u8 	[%rd28], %rs1;
	add.s32 	%r23, %r10, 16;
	cvt.u64.u32 	%rd29, %r23;
	add.s64 	%rd30, %rd1, %rd29;
	st.global.u8 	[%rd30], %rs1;
	add.s32 	%r24, %r10, 17;
	cvt.u64.u32 	%rd31, %r24;
	add.s64 	%rd32, %rd1, %rd31;
	st.global.u8 	[%rd32], %rs1;
	add.s32 	%r25, %r10, 18;
	cvt.u64.u32 	%rd33, %r25;
	add.s64 	%rd34, %rd1, %rd33;
	st.global.u8 	[%rd34], %rs1;
	add.s32 	%r26, %r10, 19;
	cvt.u64.u32 	%rd35, %r26;
	add.s64 	%rd36, %rd1, %rd35;
	st.global.u8 	[%rd36], %rs1;
	add.s32 	%r27, %r27, %r3;
	setp.lt.u32 	%p2, %r27, %r6;
	@%p2 bra 	$L__BB0_2;
$L__BB0_3:
	ret;

}
	// .globl	_Z13k_levenshteinPcS_jPjPt
.visible .entry _Z13k_levenshteinPcS_jPjPt(
	.param .u64 .ptr .align 1 _Z13k_levenshteinPcS_jPjPt_param_0,
	.param .u64 .ptr .align 1 _Z13k_levenshteinPcS_jPjPt_param_1,
	.param .u32 _Z13k_levenshteinPcS_jPjPt_param_2,
	.param .u64 .ptr .align 1 _Z13k_levenshteinPcS_jPjPt_param_3,
	.param .u64 .ptr .align 1 _Z13k_levenshteinPcS_jPjPt_param_4
)
{
	.local .align 4 .b8 	__local_depot1[904];
	.reg .b64 	%SP;
	.reg .b64 	%SPL;
	.reg .pred 	%p<116>;
	.reg .b16 	%rs<282>;
	.reg .b32 	%r<66>;
	.reg .b64 	%rd<176>;

	mov.u64 	%SPL, __local_depot1;
	ld.param.u64 	%rd16, [_Z13k_levenshteinPcS_jPjPt_param_0];
	ld.param.u64 	%rd13, [_Z13k_levenshteinPcS_jPjPt_param_1];
	ld.param.u32 	%r9, [_Z13k_levenshteinPcS_jPjPt_param_2];
	add.u64 	%rd1, %SPL, 0;
	add.u64 	%rd2, %SPL, 884;
	cvta.to.global.u64 	%rd19, %rd16;
	ld.global.u8 	%rs1, [%rd19];
	ld.global.u8 	%rs2, [%rd19+1];
	ld.global.u8 	%rs3, [%rd19+2];
	ld.global.u8 	%rs4, [%rd19+3];
	cvt.u32.u16 	%r11, %rs4;
	cvt.u32.u16 	%r12, %rs3;
	prmt.b32 	%r13, %r12, %r11, 0x3340U;
	cvt.u32.u16 	%r14, %rs2;
	cvt.u32.u16 	%r15, %rs1;
	prmt.b32 	%r16, %r15, %r14, 0x3340U;
	prmt.b32 	%r17, %r16, %r13, 0x5410U;
	st.local.u32 	[%rd2], %r17;
	ld.global.u8 	%rs5, [%rd19+4];
	ld.global.u8 	%rs6, [%rd19+5];
	ld.global.u8 	%rs7, [%rd19+6];
	ld.global.u8 	%rs8, [%rd19+7];
	cvt.u32.u16 	%r18, %rs8;
	cvt.u32.u16 	%r19, %rs7;
	prmt.b32 	%r20, %r19, %r18, 0x3340U;
	cvt.u32.u16 	%r21, %rs6;
	cvt.u32.u16 	%r22, %rs5;
	prmt.b32 	%r23, %r22, %r21, 0x3340U;
	prmt.b32 	%r24, %r23, %r20, 0x5410U;
	st.local.u32 	[%rd2+4], %r24;
	ld.global.u8 	%rs9, [%rd19+8];
	ld.global.u8 	%rs10, [%rd19+9];
	ld.global.u8 	%rs11, [%rd19+10];
	ld.global.u8 	%rs12, [%rd19+11];
	cvt.u32.u16 	%r25, %rs12;
	cvt.u32.u16 	%r26, %rs11;
	prmt.b32 	%r27, %r26, %r25, 0x3340U;
	cvt.u32.u16 	%r28, %rs10;
	cvt.u32.u16 	%r29, %rs9;
	prmt.b32 	%r30, %r29, %r28, 0x3340U;
	prmt.b32 	%r31, %r30, %r27, 0x5410U;
	st.local.u32 	[%rd2+8], %r31;
	ld.global.u8 	%rs13, [%rd19+12];
	ld.global.u8 	%rs14, [%rd19+13];
	ld.global.u8 	%rs15, [%rd19+14];
	ld.global.u8 	%rs16, [%rd19+15];
	cvt.u32.u16 	%r32, %rs16;
	cvt.u32.u16 	%r33, %rs15;
	prmt.b32 	%r34, %r33, %r32, 0x3340U;
	cvt.u32.u16 	%r35, %rs14;
	cvt.u32.u16 	%r36, %rs13;
	prmt.b32 	%r37, %r36, %r35, 0x3340U;
	prmt.b32 	%r38, %r37, %r34, 0x5410U;
	st.local.u32 	[%rd2+12], %r38;
	ld.global.u8 	%rs17, [%rd19+16];
	ld.global.u8 	%rs18, [%rd19+17];
	ld.global.u8 	%rs19, [%rd19+18];
	ld.global.u8 	%rs20, [%rd19+19];
	cvt.u32.u16 	%r39, %rs20;
	cvt.u32.u16 	%r40, %rs19;
	prmt.b32 	%r41, %r40, %r39, 0x3340U;
	cvt.u32.u16 	%r42, %rs18;
	cvt.u32.u16 	%r43, %rs17;
	prmt.b32 	%r44, %r43, %r42, 0x3340U;
	prmt.b32 	%r45, %r44, %r41, 0x5410U;
	st.local.u32 	[%rd2+16], %r45;
	mov.u32 	%r46, %tid.x;
	mov.u32 	%r1, %ntid.x;
	mov.u32 	%r47, %ctaid.x;
	mad.lo.s32 	%r2, %r1, %r47, %r46;
	setp.ge.u32 	%p3, %r2, %r9;
	mov.b32 	%r65, 0;
	mov.b16 	%rs281, -1;
	@%p3 bra 	$L__BB1_58;
	setp.eq.s16 	%p4, %rs20, 0;
	selp.b16 	%rs21, 19, 20, %p4;
	mov.u32 	%r49, %nctaid.x;
	mul.lo.s32 	%r3, %r1, %r49;
	cvta.to.global.u64 	%rd3, %rd13;
	mov.b16 	%rs281, -1;
	mov.b32 	%r65, 0;
	mov.u32 	%r63, %r2;
$L__BB1_2:
	setp.eq.s16 	%p6, %rs19, 0;
	setp.eq.s16 	%p7, %rs18, 0;
	setp.eq.s16 	%p8, %rs17, 0;
	setp.eq.s16 	%p9, %rs16, 0;
	setp.eq.s16 	%p10, %rs15, 0;
	setp.eq.s16 	%p11, %rs14, 0;
	setp.eq.s16 	%p12, %rs13, 0;
	setp.eq.s16 	%p13, %rs12, 0;
	setp.eq.s16 	%p14, %rs11, 0;
	setp.eq.s16 	%p15, %rs10, 0;
	setp.eq.s16 	%p16, %rs9, 0;
	setp.eq.s16 	%p17, %rs8, 0;
	setp.eq.s16 	%p18, %rs7, 0;
	setp.eq.s16 	%p19, %rs6, 0;
	setp.eq.s16 	%p20, %rs5, 0;
	setp.eq.s16 	%p21, %rs4, 0;
	setp.eq.s16 	%p22, %rs3, 0;
	setp.eq.s16 	%p23, %rs2, 0;
	setp.ne.s16 	%p24, %rs1, 0;
	setp.eq.s16 	%p25, %rs1, 0;
	mul.lo.s32 	%r50, %r63, 20;
	cvt.u64.u32 	%rd20, %r50;
	add.s64 	%rd4, %rd3, %rd20;
	or.pred  	%p26, %p25, %p23;
	selp.u16 	%rs85, 1, 0, %p24;
	or.pred  	%p27, %p26, %p22;
	or.pred  	%p28, %p27, %p21;
	selp.b16 	%rs86, 2, 3, %p22;
	selp.b16 	%rs87, %rs85, %rs86, %p26;
	or.pred  	%p29, %p28, %p20;
	or.pred  	%p30, %p29, %p19;
	selp.b16 	%rs88, 4, 5, %p20;
	selp.b16 	%rs89, %rs87, %rs88, %p28;
	or.pred  	%p31, %p30, %p18;
	or.pred  	%p32, %p31, %p17;
	selp.b16 	%rs90, 6, 7, %p18;
	selp.b16 	%rs91, %rs89, %rs90, %p30;
	or.pred  	%p33, %p32, %p16;
	or.pred  	%p34, %p33, %p15;
	selp.b16 	%rs92, 8, 9, %p16;
	selp.b16 	%rs93, %rs91, %rs92, %p32;
	or.pred  	%p35, %p34, %p14;
	or.pred  	%p36, %p35, %p13;
	selp.b16 	%rs94, 10, 11, %p14;
	selp.b16 	%rs95, %rs93, %rs94, %p34;
	or.pred  	%p37, %p36, %p12;
	or.pred  	%p38, %p37, %p11;
	selp.b16 	%rs96, 12, 13, %p12;
	selp.b16 	%rs97, %rs95, %rs96, %p36;
	or.pred  	%p39, %p38, %p10;
	or.pred  	%p41, %p39, %p9;
	selp.b16 	%rs98, 14, 15, %p10;
	selp.b16 	%rs99, %rs97, %rs98, %p38;
	or.pred  	%p42, %p41, %p8;
	or.pred  	%p43, %p42, %p7;
	selp.b16 	%rs100, 16, 17, %p8;
	selp.b16 	%rs101, %rs99, %rs100, %p41;
	selp.b16 	%rs102, 18, %rs21, %p6;
	and.pred  	%p1, %p43, %p39;
	selp.b16 	%rs23, %rs101, %rs102, %p43;
	ld.global.u8 	%rs24, [%rd4];
	setp.eq.s16 	%p44, %rs24, 0;
	mov.b16 	%rs268, 0;
	mov.pred 	%p115, -1;
	@%p44 bra 	$L__BB1_22;
	ld.global.u8 	%rs104, [%rd4+1];
	setp.eq.s16 	%p46, %rs104, 0;
	mov.b16 	%rs268, 1;
	@%p46 bra 	$L__BB1_22;
	ld.global.u8 	%rs106, [%rd4+2];
	setp.eq.s16 	%p48, %rs106, 0;
	mov.b16 	%rs268, 2;
	@%p48 bra 	$L__BB1_22;
	ld.global.u8 	%rs108, [%rd4+3];
	setp.eq.s16 	%p50, %rs108, 0;
	mov.b16 	%rs268, 3;
	@%p50 bra 	$L__BB1_22;
	ld.global.u8 	%rs110, [%rd4+4];
	setp.eq.s16 	%p52, %rs110, 0;
	mov.b16 	%rs268, 4;
	@%p52 bra 	$L__BB1_22;
	ld.global.u8 	%rs112, [%rd4+5];
	setp.eq.s16 	%p54, %rs112, 0;
	mov.b16 	%rs268, 5;
	@%p54 bra 	$L__BB1_22;
	ld.global.u8 	%rs114, [%rd4+6];
	setp.eq.s16 	%p56, %rs114, 0;
	mov.b16 	%rs268, 6;
	@%p56 bra 	$L__BB1_22;
	ld.global.u8 	%rs116, [%rd4+7];
	setp.eq.s16 	%p58, %rs116, 0;
	mov.b16 	%rs268, 7;
	mov.pred 	%p115, 0;
	@%p58 bra 	$L__BB1_22;
	ld.global.u8 	%rs118, [%rd4+8];
	setp.eq.s16 	%p60, %rs118, 0;
	mov.b16 	%rs268, 8;
	@%p60 bra 	$L__BB1_22;
	ld.global.u8 	%rs120, [%rd4+9];
	setp.eq.s16 	%p62, %rs120, 0;
	mov.b16 	%rs268, 9;
	@%p62 bra 	$L__BB1_22;
	ld.global.u8 	%rs122, [%rd4+10];
	setp.eq.s16 	%p64, %rs122, 0;
	mov.b16 	%rs268, 10;
	@%p64 bra 	$L__BB1_22;
	ld.global.u8 	%rs124, [%rd4+11];
	setp.eq.s16 	%p66, %rs124, 0;
	mov.b16 	%rs268, 11;
	@%p66 bra 	$L__BB1_22;
	ld.global.u8 	%rs126, [%rd4+12];
	setp.eq.s16 	%p68, %rs126, 0;
	mov.b16 	%rs268, 12;
	@%p68 bra 	$L__BB1_22;
	ld.global.u8 	%rs128, [%rd4+13];
	setp.eq.s16 	%p70, %rs128, 0;
	mov.b16 	%rs268, 13;
	@%p70 bra 	$L__BB1_22;
	ld.global.u8 	%rs130, [%rd4+14];
	setp.eq.s16 	%p72, %rs130, 0;
	mov.b16 	%rs268, 14;
	@%p72 bra 	$L__BB1_22;
	ld.global.u8 	%rs132, [%rd4+15];
	setp.eq.s16 	%p74, %rs132, 0;
	mov.b16 	%rs268, 15;
	@%p74 bra 	$L__BB1_22;
	ld.global.u8 	%rs134, [%rd4+16];
	setp.eq.s16 	%p76, %rs134, 0;
	mov.b16 	%rs268, 16;
	@%p76 bra 	$L__BB1_22;
	ld.global.u8 	%rs136, [%rd4+17];
	setp.eq.s16 	%p78, %rs136, 0;
	mov.b16 	%rs268, 17;
	@%p78 bra 	$L__BB1_22;
	ld.global.u8 	%rs138, [%rd4+18];
	setp.eq.s16 	%p80, %rs138, 0;
	mov.b16 	%rs268, 18;
	@%p80 bra 	$L__BB1_22;
	ld.global.u8 	%rs139, [%rd4+19];
	setp.eq.s16 	%p82, %rs139, 0;
	selp.b16 	%rs268, 19, 20, %p82;
$L__BB1_22:
	setp.eq.s16 	%p83, %rs24, 0;
	setp.eq.s16 	%p84, %rs1, 0;
	or.pred  	%p85, %p84, %p83;
	selp.b16 	%rs280, %rs268, %rs23, %p84;
	@%p85 bra 	$L__BB1_57;
	add.s16 	%rs28, %rs23, 1;
	and.b16  	%rs29, %rs28, 15;
	mov.b16 	%rs271, 0;
	@%p1 bra 	$L__BB1_26;
	add.s64 	%rd175, %rd1, 16;
	and.b16  	%rs271, %rs28, 48;
	mov.b16 	%rs269, 0;
$L__BB1_25:
	.pragma "nounroll";
	add.s16 	%rs143, %rs269, 1;
	mov.b32 	%r51, {%rs269, %rs143};
	st.local.u32 	[%rd175+-16], %r51;
	add.s16 	%rs144, %rs269, 2;
	add.s16 	%rs145, %rs269, 3;
	mov.b32 	%r52, {%rs144, %rs145};
	st.local.u32 	[%rd175+-12], %r52;
	add.s16 	%rs146, %rs269, 4;
	add.s16 	%rs147, %rs269, 5;
	mov.b32 	%r53, {%rs146, %rs147};
	st.local.u32 	[%rd175+-8], %r53;
	add.s16 	%rs148, %rs269, 6;
	add.s16 	%rs149, %rs269, 7;
	mov.b32 	%r54, {%rs148, %rs149};
	st.local.u32 	[%rd175+-4], %r54;
	add.s16 	%rs150, %rs269, 8;
	add.s16 	%rs151, %rs269, 9;
	mov.b32 	%r55, {%rs150, %rs151};
	st.local.u32 	[%rd175], %r55;
	add.s16 	%rs152, %rs269, 10;
	add.s16 	%rs153, %rs269, 11;
	mov.b32 	%r56, {%rs152, %rs153};
	st.local.u32 	[%rd175+4], %r56;
	add.s16 	%rs154, %rs269, 12;
	add.s16 	%rs155, %rs269, 13;
	mov.b32 	%r57, {%rs154, %rs155};
	st.local.u32 	[%rd175+8], %r57;
	add.s16 	%rs156, %rs269, 14;
	add.s16 	%rs157, %rs269, 15;
	mov.b32 	%r58, {%rs156, %rs157};
	st.local.u32 	[%rd175+12], %r58;
	add.s64 	%rd175, %rd175, 32;
	add.s16 	%rs269, %rs269, 16;
	setp.ne.s16 	%p86, %rs269, %rs271;
	@%p86 bra 	$L__BB1_25;
$L__BB1_26:
	setp.eq.s16 	%p87, %rs29, 0;
	@%p87 bra 	$L__BB1_36;
	and.b16  	%rs34, %rs28, 7;
	setp.lt.u16 	%p88, %rs29, 8;
	@%p88 bra 	$L__BB1_29;
	cvt.u32.u16 	%r59, %rs271;
	mul.wide.u32 	%rd21, %r59, 2;
	add.s64 	%rd22, %rd1, %rd21;
	st.local.u16 	[%rd22], %rs271;
	add.s16 	%rs158, %rs271, 1;
	st.local.u16 	[%rd22+2], %rs158;
	add.s16 	%rs159, %rs271, 2;
	st.local.u16 	[%rd22+4], %rs159;
	add.s16 	%rs160, %rs271, 3;
	st.local.u16 	[%rd22+6], %rs160;
	add.s16 	%rs161, %rs271, 4;
	st.local.u16 	[%rd22+8], %rs161;
	add.s16 	%rs162, %rs271, 5;
	st.local.u16 	[%rd22+10], %rs162;
	add.s16 	%rs163, %rs271, 6;
	st.local.u16 	[%rd22+12], %rs163;
	add.s16 	%rs164, %rs271, 7;
	st.local.u16 	[%rd22+14], %rs164;
	add.s16 	%rs271, %rs271, 8;
$L__BB1_29:
	setp.eq.s16 	%p89, %rs34, 0;
	@%p89 bra 	$L__BB1_36;
	and.b16  	%rs37, %rs28, 3;
	setp.lt.u16 	%p90, %rs34, 4;
	@%p90 bra 	$L__BB1_32;
	cvt.u32.u16 	%r60, %rs271;
	mul.wide.u32 	%rd23, %r60, 2;
	add.s64 	%rd24, %rd1, %rd23;
	st.local.u16 	[%rd24], %rs271;
	add.s16 	%rs165, %rs271, 1;
	st.local.u16 	[%rd24+2], %rs165;
	add.s16 	%rs166, %rs271, 2;
	st.local.u16 	[%rd24+4], %rs166;
	add.s16 	%rs167, %rs271, 3;
	st.local.u16 	[%rd24+6], %rs167;
	add.s16 	%rs271, %rs271, 4;
$L__BB1_32:
	setp.eq.s16 	%p91, %rs37, 0;
	@%p91 bra 	$L__BB1_36;
	cvt.u32.u16 	%r61, %rs271;
	mul.wide.u32 	%rd25, %r61, 2;
	add.s64 	%rd8, %rd1, %rd25;
	st.local.u16 	[%rd8], %rs271;
	setp.eq.s16 	%p92, %rs37, 1;
	@%p92 bra 	$L__BB1_36;
	add.s16 	%rs168, %rs271, 1;
	st.local.u16 	[%rd8+2], %rs168;
	setp.eq.s16 	%p93, %rs37, 2;
	@%p93 bra 	$L__BB1_36;
	add.s16 	%rs169, %rs271, 2;
	st.local.u16 	[%rd8+4], %rs169;
$L__BB1_36:
	cvt.u64.u16 	%rd9, %rs28;
	add.s16 	%rs40, %rs268, 1;
	and.b16  	%rs41, %rs40, 7;
	mov.b16 	%rs275, 0;
	@%p115 bra 	$L__BB1_39;
	and.b16  	%rs275, %rs40, 56;
	mov.b16 	%rs273, 0;
$L__BB1_38:
	.pragma "nounroll";
	cvt.u64.u16 	%rd26, %rs273;
	mul.lo.s64 	%rd27, %rd26, %rd9;
	shl.b64 	%rd28, %rd27, 1;
	add.s64 	%rd29, %rd1, %rd28;
	st.local.u16 	[%rd29], %rs273;
	add.s16 	%rs172, %rs273, 1;
	shl.b64 	%rd30, %rd9, 1;
	add.s64 	%rd31, %rd29, %rd30;
	st.local.u16 	[%rd31], %rs172;
	add.s16 	%rs173, %rs273, 2;
	add.s64 	%rd32, %rd31, %rd30;
	st.local.u16 	[%rd32], %rs173;
	add.s16 	%rs174, %rs273, 3;
	add.s64 	%rd33, %rd32, %rd30;
	st.local.u16 	[%rd33], %rs174;
	add.s16 	%rs175, %rs273, 4;
	add.s64 	%rd34, %rd33, %rd30;
	st.local.u16 	[%rd34], %rs175;
	add.s16 	%rs176, %rs273, 5;
	add.s64 	%rd35, %rd34, %rd30;
	st.local.u16 	[%rd35], %rs176;
	add.s16 	%rs177, %rs273, 6;
	add.s64 	%rd36, %rd35, %rd30;
	st.local.u16 	[%rd36], %rs177;
	add.s16 	%rs178, %rs273, 7;
	add.s64 	%rd37, %rd36, %rd30;
	st.local.u16 	[%rd37], %rs178;
	add.s16 	%rs273, %rs273, 8;
	setp.ne.s16 	%p94, %rs273, %rs275;
	@%p94 bra 	$L__BB1_38;
$L__BB1_39:
	setp.eq.s16 	%p95, %rs41, 0;
	@%p95 bra 	$L__BB1_47;
	setp.lt.u16 	%p96, %rs41, 4;
	@%p96 bra 	$L__BB1_42;
	cvt.u64.u16 	%rd38, %rs275;
	mul.lo.s64 	%rd39, %rd38, %rd9;
	shl.b64 	%rd40, %rd39, 1;
	add.s64 	%rd41, %rd1, %rd40;
	st.local.u16 	[%rd41], %rs275;
	add.s16 	%rs179, %rs275, 1;
	cvt.u64.u16 	%rd42, %rs179;
	mul.lo.s64 	%rd43, %rd42, %rd9;
	shl.b64 	%rd44, %rd43, 1;
	add.s64 	%rd45, %rd1, %rd44;
	st.local.u16 	[%rd45], %rs179;
	add.s16 	%rs180, %rs275, 2;
	cvt.u64.u16 	%rd46, %rs180;
	mul.lo.s64 	%rd47, %rd46, %rd9;
	shl.b64 	%rd48, %rd47, 1;
	add.s64 	%rd49, %rd1, %rd48;
	st.local.u16 	[%rd49], %rs180;
	add.s16 	%rs181, %rs275, 3;
	cvt.u64.u16 	%rd50, %rs181;
	mul.lo.s64 	%rd51, %rd50, %rd9;
	shl.b64 	%rd52, %rd51, 1;
	add.s64 	%rd53, %rd1, %rd52;
	st.local.u16 	[%rd53], %rs181;
	add.s16 	%rs275, %rs275, 4;
$L__BB1_42:
	and.b16  	%rs182, %rs40, 3;
	setp.eq.s16 	%p97, %rs182, 0;
	@%p97 bra 	$L__BB1_47;
	setp.eq.s16 	%p98, %rs182, 1;
	@%p98 bra 	$L__BB1_45;
	cvt.u64.u16 	%rd54, %rs275;
	mul.lo.s64 	%rd55, %rd54, %rd9;
	shl.b64 	%rd56, %rd55, 1;
	add.s64 	%rd57, %rd1, %rd56;
	st.local.u16 	[%rd57], %rs275;
	add.s16 	%rs183, %rs275, 1;
	cvt.u64.u16 	%rd58, %rs183;
	mul.lo.s64 	%rd59, %rd58, %rd9;
	shl.b64 	%rd60, %rd59, 1;
	add.s64 	%rd61, %rd1, %rd60;
	st.local.u16 	[%rd61], %rs183;
	add.s16 	%rs275, %rs275, 2;
$L__BB1_45:
	and.b16  	%rs184, %rs268, 1;
	setp.eq.b16 	%p99, %rs184, 1;
	@%p99 bra 	$L__BB1_47;
	cvt.u64.u16 	%rd62, %rs275;
	mul.lo.s64 	%rd63, %rd62, %rd9;
	shl.b64 	%rd64, %rd63, 1;
	add.s64 	%rd65, %rd1, %rd64;
	st.local.u16 	[%rd65], %rs275;
$L__BB1_47:
	and.b16  	%rs50, %rs268, 3;
	and.b16  	%rs51, %rs268, 28;
	mov.b16 	%rs277, 1;
$L__BB1_48:
	mov.u16 	%rs52, %rs277;
	add.s16 	%rs187, %rs268, -1;
	setp.lt.u16 	%p100, %rs187, 3;
	cvt.u64.u16 	%rd10, %rs52;
	add.s64 	%rd66, %rd2, %rd10;
	ld.local.u8 	%rs53, [%rd66+-1];
	mov.b16 	%rs279, 1;
	@%p100 bra 	$L__BB1_51;
	mov.b16 	%rs278, 1;
$L__BB1_50:
	cvt.u64.u16 	%rd67, %rs278;
	add.s64 	%rd68, %rd4, %rd67;
	ld.global.u8 	%rs189, [%rd68+-1];
	setp.ne.s16 	%p101, %rs53, %rs189;
	mad.lo.s64 	%rd69, %rd67, %rd9, %rd10;
	shl.b64 	%rd70, %rd69, 32;
	add.s64 	%rd71, %rd70, -4294967296;
	shr.s64 	%rd72, %rd71, 31;
	add.s64 	%rd73, %rd1, %rd72;
	ld.local.u16 	%rs191, [%rd73];
	add.s16 	%rs192, %rs191, 1;
	mad.lo.s64 	%rd74, %rd9, 4294967295, %rd69;
	shl.b64 	%rd75, %rd74, 32;
	shr.s64 	%rd76, %rd75, 31;
	add.s64 	%rd77, %rd1, %rd76;
	ld.local.u16 	%rs193, [%rd77];
	add.s16 	%rs194, %rs193, 1;
	min.u16 	%rs195, %rs192, %rs194;
	add.s64 	%rd78, %rd75, -4294967296;
	shr.s64 	%rd79, %rd78, 31;
	add.s64 	%rd80, %rd1, %rd79;
	ld.local.u16 	%rs196, [%rd80];
	selp.u16 	%rs197, 1, 0, %p101;
	add.s16 	%rs198, %rs196, %rs197;
	min.u16 	%rs199, %rs195, %rs198;
	shl.b64 	%rd81, %rd69, 1;
	add.s64 	%rd82, %rd1, %rd81;
	st.local.u16 	[%rd82], %rs199;
	ld.global.u8 	%rs200, [%rd68];
	setp.ne.s16 	%p102, %rs53, %rs200;
	add.s64 	%rd83, %rd69, %rd9;
	shl.b64 	%rd84, %rd83, 1;
	add.s64 	%rd85, %rd84, -2;
	and.b64  	%rd86, %rd85, 8589934590;
	add.s64 	%rd87, %rd1, %rd86;
	ld.local.u16 	%rs201, [%rd87];
	add.s16 	%rs202, %rs201, 1;
	add.s64 	%rd88, %rd74, %rd9;
	shl.b64 	%rd89, %rd88, 32;
	shr.s64 	%rd90, %rd89, 31;
	add.s64 	%rd91, %rd1, %rd90;
	ld.local.u16 	%rs203, [%rd91];
	add.s16 	%rs204, %rs203, 1;
	min.u16 	%rs205, %rs202, %rs204;
	ld.local.u16 	%rs206, [%rd73];
	selp.u16 	%rs207, 1, 0, %p102;
	add.s16 	%rs208, %rs206, %rs207;
	min.u16 	%rs209, %rs205, %rs208;
	shl.b64 	%rd92, %rd9, 1;
	add.s64 	%rd93, %rd82, %rd92;
	st.local.u16 	[%rd93], %rs209;
	ld.global.u8 	%rs210, [%rd68+1];
	setp.ne.s16 	%p103, %rs53, %rs210;
	add.s64 	%rd94, %rd83, %rd9;
	shl.b64 	%rd95, %rd94, 1;
	add.s64 	%rd96, %rd95, -2;
	and.b64  	%rd97, %rd96, 8589934590;
	add.s64 	%rd98, %rd1, %rd97;
	ld.local.u16 	%rs211, [%rd98];
	add.s16 	%rs212, %rs211, 1;
	add.s64 	%rd99, %rd88, %rd9;
	shl.b64 	%rd100, %rd99, 32;
	shr.s64 	%rd101, %rd100, 31;
	add.s64 	%rd102, %rd1, %rd101;
	ld.local.u16 	%rs213, [%rd102];
	add.s16 	%rs214, %rs213, 1;
	min.u16 	%rs215, %rs212, %rs214;
	shl.b64 	%rd103, %rd9, 33;
	add.s64 	%rd104, %rd103, %rd78;
	shr.s64 	%rd105, %rd104, 31;
	add.s64 	%rd106, %rd1, %rd105;
	ld.local.u16 	%rs216, [%rd106];
	selp.u16 	%rs217, 1, 0, %p103;
	add.s16 	%rs218, %rs216, %rs217;
	min.u16 	%rs219, %rs215, %rs218;
	add.s64 	%rd107, %rd93, %rd92;
	st.local.u16 	[%rd107], %rs219;
	ld.global.u8 	%rs220, [%rd68+2];
	setp.ne.s16 	%p104, %rs53, %rs220;
	add.s64 	%rd108, %rd94, %rd9;
	shl.b64 	%rd109, %rd108, 1;
	add.s64 	%rd110, %rd109, -2;
	and.b64  	%rd111, %rd110, 8589934590;
	add.s64 	%rd112, %rd1, %rd111;
	ld.local.u16 	%rs221, [%rd112];
	add.s16 	%rs222, %rs221, 1;
	add.s64 	%rd113, %rd99, %rd9;
	shl.b64 	%rd114, %rd113, 32;
	shr.s64 	%rd115, %rd114, 31;
	add.s64 	%rd116, %rd1, %rd115;
	ld.local.u16 	%rs223, [%rd116];
	add.s16 	%rs224, %rs223, 1;
	min.u16 	%rs225, %rs222, %rs224;
	shl.b64 	%rd117, %rd9, 32;
	add.s64 	%rd118, %rd104, %rd117;
	shr.s64 	%rd119, %rd118, 31;
	add.s64 	%rd120, %rd1, %rd119;
	ld.local.u16 	%rs226, [%rd120];
	selp.u16 	%rs227, 1, 0, %p104;
	add.s16 	%rs228, %rs226, %rs227;
	min.u16 	%rs229, %rs225, %rs228;
	add.s64 	%rd121, %rd107, %rd92;
	st.local.u16 	[%rd121], %rs229;
	add.s16 	%rs279, %rs278, 4;
	add.s16 	%rs230, %rs278, 3;
	setp.ne.s16 	%p105, %rs230, %rs51;
	mov.u16 	%rs278, %rs279;
	@%p105 bra 	$L__BB1_50;
$L__BB1_51:
	setp.eq.s16 	%p106, %rs50, 0;
	@%p106 bra 	$L__BB1_55;
	setp.eq.s16 	%p107, %rs50, 1;
	cvt.u64.u16 	%rd122, %rs279;
	add.s64 	%rd11, %rd4, %rd122;
	ld.global.u8 	%rs231, [%rd11+-1];
	setp.ne.s16 	%p108, %rs53, %rs231;
	mad.lo.s64 	%rd123, %rd122, %rd9, %rd10;
	shl.b64 	%rd124, %rd123, 32;
	add.s64 	%rd125, %rd124, -4294967296;
	shr.s64 	%rd126, %rd125, 31;
	add.s64 	%rd127, %rd1, %rd126;
	ld.local.u16 	%rs233, [%rd127];
	add.s16 	%rs234, %rs233, 1;
	mul.lo.s64 	%rd12, %rd9, 4294967295;
	add.s64 	%rd128, %rd123, %rd12;
	shl.b64 	%rd129, %rd128, 32;
	shr.s64 	%rd130, %rd129, 31;
	add.s64 	%rd131, %rd1, %rd130;
	ld.local.u16 	%rs235, [%rd131];
	add.s16 	%rs236, %rs235, 1;
	min.u16 	%rs237, %rs234, %rs236;
	add.s64 	%rd132, %rd129, -4294967296;
	shr.s64 	%rd133, %rd132, 31;
	add.s64 	%rd134, %rd1, %rd133;
	ld.local.u16 	%rs238, [%rd134];
	selp.u16 	%rs239, 1, 0, %p108;
	add.s16 	%rs240, %rs238, %rs239;
	min.u16 	%rs241, %rs237, %rs240;
	shl.b64 	%rd135, %rd123, 1;
	add.s64 	%rd136, %rd1, %rd135;
	st.local.u16 	[%rd136], %rs241;
	@%p107 bra 	$L__BB1_55;
	setp.eq.s16 	%p109, %rs50, 2;
	add.s16 	%rs242, %rs279, 1;
	cvt.u64.u16 	%rd137, %rs242;
	ld.global.u8 	%rs243, [%rd11];
	setp.ne.s16 	%p110, %rs53, %rs243;
	mad.lo.s64 	%rd138, %rd137, %rd9, %rd10;
	shl.b64 	%rd139, %rd138, 1;
	add.s64 	%rd140, %rd139, -2;
	and.b64  	%rd141, %rd140, 8589934590;
	add.s64 	%rd142, %rd1, %rd141;
	ld.local.u16 	%rs245, [%rd142];
	add.s16 	%rs246, %rs245, 1;
	add.s64 	%rd143, %rd138, %rd12;
	shl.b64 	%rd144, %rd143, 32;
	shr.s64 	%rd145, %rd144, 31;
	add.s64 	%rd146, %rd1, %rd145;
	ld.local.u16 	%rs247, [%rd146];
	add.s16 	%rs248, %rs247, 1;
	min.u16 	%rs249, %rs246, %rs248;
	add.s64 	%rd147, %rd144, -4294967296;
	shr.s64 	%rd148, %rd147, 31;
	add.s64 	%rd149, %rd1, %rd148;
	ld.local.u16 	%rs250, [%rd149];
	selp.u16 	%rs251, 1, 0, %p110;
	add.s16 	%rs252, %rs250, %rs251;
	min.u16 	%rs253, %rs249, %rs252;
	add.s64 	%rd150, %rd1, %rd139;
	st.local.u16 	[%rd150], %rs253;
	@%p109 bra 	$L__BB1_55;
	add.s16 	%rs254, %rs279, 2;
	cvt.u64.u16 	%rd151, %rs254;
	ld.global.u8 	%rs255, [%rd11+1];
	setp.ne.s16 	%p111, %rs53, %rs255;
	mad.lo.s64 	%rd152, %rd151, %rd9, %rd10;
	shl.b64 	%rd153, %rd152, 1;
	add.s64 	%rd154, %rd153, -2;
	and.b64  	%rd155, %rd154, 8589934590;
	add.s64 	%rd156, %rd1, %rd155;
	ld.local.u16 	%rs257, [%rd156];
	add.s16 	%rs258, %rs257, 1;
	add.s64 	%rd157, %rd152, %rd12;
	shl.b64 	%rd158, %rd157, 32;
	shr.s64 	%rd159, %rd158, 31;
	add.s64 	%rd160, %rd1, %rd159;
	ld.local.u16 	%rs259, [%rd160];
	add.s16 	%rs260, %rs259, 1;
	min.u16 	%rs261, %rs258, %rs260;
	add.s64 	%rd161, %rd158, -4294967296;
	shr.s64 	%rd162, %rd161, 31;
	add.s64 	%rd163, %rd1, %rd162;
	ld.local.u16 	%rs262, [%rd163];
	selp.u16 	%rs263, 1, 0, %p111;
	add.s16 	%rs264, %rs262, %rs263;
	min.u16 	%rs265, %rs261, %rs264;
	add.s64 	%rd164, %rd1, %rd153;
	st.local.u16 	[%rd164], %rs265;
$L__BB1_55:
	add.s16 	%rs277, %rs52, 1;
	setp.ne.s16 	%p112, %rs52, %rs23;
	@%p112 bra 	$L__BB1_48;
	mad.lo.s16 	%rs266, %rs268, %rs28, %rs23;
	cvt.u32.u16 	%r62, %rs266;
	mul.wide.u32 	%rd165, %r62, 2;
	add.s64 	%rd166, %rd1, %rd165;
	ld.local.u16 	%rs280, [%rd166];
$L__BB1_57:
	setp.lt.u16 	%p113, %rs280, %rs281;
	min.u16 	%rs281, %rs280, %rs281;
	selp.b32 	%r65, %r63, %r65, %p113;
	add.s32 	%r63, %r63, %r3;
	setp.lt.u32 	%p114, %r63, %r9;
	@%p114 bra 	$L__BB1_2;
$L__BB1_58:
	ld.param.u64 	%rd174, [_Z13k_levenshteinPcS_jPjPt_param_4];
	ld.param.u64 	%rd173, [_Z13k_levenshteinPcS_jPjPt_param_3];
	cvta.to.global.u64 	%rd167, %rd174;
	cvta.to.global.u64 	%rd168, %rd173;
	mul.wide.u32 	%rd169, %r2, 2;
	add.s64 	%rd170, %rd167, %rd169;
	st.global.u16 	[%rd170], %rs281;
	mul.wide.u32 	%rd171, %r2, 4;
	add.s64 	%rd172, %rd168, %rd171;
	st.global.u32 	[%rd172], %r65;
	ret;

}


// ===== COMPILED SASS (sm_100) =====

	.target	sm_100

	.elftype	@"ET_EXEC"


//--------------------- .note.nv.tkinfo           --------------------------
	.section	.note.nv.tkinfo,"",@"SHT_NOTE"
	.sectionflags	@"SHF_NOTE_NV_TKINFO"
	.tkinfo
        /*0018*/ 	.word	0x00000002
        /*0030*/ 	.string	""
        /*0030*/ 	.string	"ptxas"
        /*0030*/ 	.string	"Cuda compilation tools, release 13.0, V13.0.88"
        /*0030*/ 	.string	"Build cuda_13.0.r13.0/compiler.36424714_0"
        /*0030*/ 	.string	"-arch sm_100 -m 64 "



//--------------------- .note.nv.cuinfo           --------------------------
	.section	.note.nv.cuinfo,"",@"SHT_NOTE"
	.sectionflags	@"SHF_NOTE_NV_CUINFO"
        /*0018*/ 	.short	0x0002
        /*001a*/ 	.short	0x0064
        /*001c*/ 	.short	0x0082
	.zero		2


//--------------------- .nv.info                  --------------------------
	.section	.nv.info,"",@"SHT_CUDA_INFO"
	.align	4


	//----- nvinfo : EIATTR_REGCOUNT
	.align		4
        /*0000*/ 	.byte	0x04, 0x2f
        /*0002*/ 	.short	(.L_1 - .L_0)
	.align		4
.L_0:
        /*0004*/ 	.word	index@(_Z14k_setupPaddingPcjc)
        /*0008*/ 	.word	0x00000013


	//----- nvinfo : EIATTR_FRAME_SIZE
	.align		4
.L_1:
        /*000c*/ 	.byte	0x04, 0x11
        /*000e*/ 	.short	(.L_3 - .L_2)
	.align		4
.L_2:
        /*0010*/ 	.word	index@(_Z14k_setupPaddingPcjc)
        /*0014*/ 	.word	0x00000000


	//----- nvinfo : EIATTR_REGCOUNT
	.align		4
.L_3:
        /*0018*/ 	.byte	0x04, 0x2f
        /*001a*/ 	.short	(.L_5 - .L_4)
	.align		4
.L_4:
        /*001c*/ 	.word	index@(_Z13k_levenshteinPcS_jPjPt)
        /*0020*/ 	.word	0x00000028


	//----- nvinfo : EIATTR_FRAME_SIZE
	.align		4
.L_5:
        /*0024*/ 	.byte	0x04, 0x11
        /*0026*/ 	.short	(.L_7 - .L_6)
	.align		4
.L_6:
        /*0028*/ 	.word	index@(_Z13k_levenshteinPcS_jPjPt)
        /*002c*/ 	.word	0x00000388


	//----- nvinfo : EIATTR_MIN_STACK_SIZE
	.align		4
.L_7:
        /*0030*/ 	.byte	0x04, 0x12
        /*0032*/ 	.short	(.L_9 - .L_8)
	.align		4
.L_8:
        /*0034*/ 	.word	index@(_Z13k_levenshteinPcS_jPjPt)
        /*0038*/ 	.word	0x00000388


	//----- nvinfo : EIATTR_MIN_STACK_SIZE
	.align		4
.L_9:
        /*003c*/ 	.byte	0x04, 0x12
        /*003e*/ 	.short	(.L_11 - .L_10)
	.align		4
.L_10:
        /*0040*/ 	.word	index@(_Z14k_setupPaddingPcjc)
        /*0044*/ 	.word	0x00000000
.L_11:


//--------------------- .nv.compat                --------------------------
	.section	.nv.compat,"",@"SHT_CUDA_COMPAT_INFO"
	.align	4
        /*0000*/ 	.byte	0x02, 0x09, 0x00, 0x00, 0x02, 0x02, 0x01, 0x00, 0x02, 0x05, 0x05, 0x00, 0x03, 0x07, 0x01, 0x01
        /*0010*/ 	.byte	0x02, 0x03, 0x00, 0x00, 0x02, 0x06, 0x01, 0x00, 0x04, 0x0b, 0x08, 0x00, 0x09, 0x00, 0x00, 0x00
        /*0020*/ 	.byte	0x00, 0x00, 0x00, 0x00


//--------------------- .nv.info._Z13k_levenshteinPcS_jPjPt --------------------------
	.section	.nv.info._Z13k_levenshteinPcS_jPjPt,"",@"SHT_CUDA_INFO"
	.sectionflags	@""
	.align	4


	//----- nvinfo : EIATTR_CUDA_API_VERSION
	.align		4
        /*0000*/ 	.byte	0x04, 0x37
        /*0002*/ 	.short	(.L_13 - .L_12)
.L_12:
        /*0004*/ 	.word	0x00000082


	//----- nvinfo : EIATTR_KPARAM_INFO
	.align		4
.L_13:
        /*0008*/ 	.byte	0x04, 0x17
        /*000a*/ 	.short	(.L_15 - .L_14)
.L_14:
        /*000c*/ 	.word	0x00000000
        /*0010*/ 	.short	0x0004
        /*0012*/ 	.short	0x0020
        /*0014*/ 	.byte	0x00, 0xf5, 0x21, 0x00


	//----- nvinfo : EIATTR_KPARAM_INFO
	.align		4
.L_15:
        /*0018*/ 	.byte	0x04, 0x17
        /*001a*/ 	.short	(.L_17 - .L_16)
.L_16:
        /*001c*/ 	.word	0x00000000
        /*0020*/ 	.short	0x0003
        /*0022*/ 	.short	0x0018
        /*0024*/ 	.byte	0x00, 0xf5, 0x21, 0x00


	//----- nvinfo : EIATTR_KPARAM_INFO
	.align		4
.L_17:
        /*0028*/ 	.byte	0x04, 0x17
        /*002a*/ 	.short	(.L_19 - .L_18)
.L_18:
        /*002c*/ 	.word	0x00000000
        /*0030*/ 	.short	0x0002
        /*0032*/ 	.short	0x0010
        /*0034*/ 	.byte	0x00, 0xf0, 0x11, 0x00


	//----- nvinfo : EIATTR_KPARAM_INFO
	.align		4
.L_19:
        /*0038*/ 	.byte	0x04, 0x17
        /*003a*/ 	.short	(.L_21 - .L_20)
.L_20:
        /*003c*/ 	.word	0x00000000
        /*0040*/ 	.short	0x0001
        /*0042*/ 	.short	0x0008
        /*0044*/ 	.byte	0x00, 0xf5, 0x21, 0x00


	//----- nvinfo : EIATTR_KPARAM_INFO
	.align		4
.L_21:
        /*0048*/ 	.byte	0x04, 0x17
        /*004a*/ 	.short	(.L_23 - .L_22)
.L_22:
        /*004c*/ 	.word	0x00000000
        /*0050*/ 	.short	0x0000
        /*0052*/ 	.short	0x0000
        /*0054*/ 	.byte	0x00, 0xf5, 0x21, 0x00


	//----- nvinfo : EIATTR_SPARSE_MMA_MASK
	.align		4
.L_23:
        /*0058*/ 	.byte	0x03, 0x50
        /*005a*/ 	.short	0x0000


	//----- nvinfo : EIATTR_MAXREG_COUNT
	.align		4
        /*005c*/ 	.byte	0x03, 0x1b
        /*005e*/ 	.short	0x00ff


	//----- nvinfo : EIATTR_MERCURY_ISA_VERSION
	.align		4
        /*0060*/ 	.byte	0x03, 0x5f
        /*0062*/ 	.short	0x0101


	//----- nvinfo : EIATTR_VRC_CTA_INIT_COUNT
	.align		4
        /*0064*/ 	.byte	0x02, 0x4a
	.zero		1
	.zero		1


	//----- nvinfo : EIATTR_EXIT_INSTR_OFFSETS
	.align		4
        /*0068*/ 	.byte	0x04, 0x1c
        /*006a*/ 	.short	(.L_25 - .L_24)


	//   ....[0]....
.L_24:
        /*006c*/ 	.word	0x000027d0


	//----- nvinfo : EIATTR_CRS_STACK_SIZE
	.align		4
.L_25:
        /*0070*/ 	.byte	0x04, 0x1e
        /*0072*/ 	.short	(.L_27 - .L_26)
.L_26:
        /*0074*/ 	.word	0x00000000


	//----- nvinfo : EIATTR_CBANK_PARAM_SIZE
	.align		4
.L_27:
        /*0078*/ 	.byte	0x03, 0x19
        /*007a*/ 	.short	0x0028


	//----- nvinfo : EIATTR_PARAM_CBANK
	.align		4
        /*007c*/ 	.byte	0x04, 0x0a
        /*007e*/ 	.short	(.L_29 - .L_28)
	.align		4
.L_28:
        /*0080*/ 	.word	index@(.nv.constant0._Z13k_levenshteinPcS_jPjPt)
        /*0084*/ 	.short	0x0380
        /*0086*/ 	.short	0x0028


	//----- nvinfo : EIATTR_SW_WAR
	.align		4
.L_29:
        /*0088*/ 	.byte	0x04, 0x36
        /*008a*/ 	.short	(.L_31 - .L_30)
.L_30:
        /*008c*/ 	.word	0x00000008
.L_31:


//--------------------- .nv.info._Z14k_setupPaddingPcjc --------------------------
	.section	.nv.info._Z14k_setupPaddingPcjc,"",@"SHT_CUDA_INFO"
	.sectionflags	@""
	.align	4


	//----- nvinfo : EIATTR_CUDA_API_VERSION
	.align		4
        /*0000*/ 	.byte	0x04, 0x37
        /*0002*/ 	.short	(.L_33 - .L_32)
.L_32:
        /*0004*/ 	.word	0x00000082


	//----- nvinfo : EIATTR_KPARAM_INFO
	.align		4
.L_33:
        /*0008*/ 	.byte	0x04, 0x17
        /*000a*/ 	.short	(.L_35 - .L_34)
.L_34:
        /*000c*/ 	.word	0x00000000
        /*0010*/ 	.short	0x0002
        /*0012*/ 	.short	0x000c
        /*0014*/ 	.byte	0x00, 0xf0, 0x05, 0x00


	//----- nvinfo : EIATTR_KPARAM_INFO
	.align		4
.L_35:
        /*0018*/ 	.byte	0x04, 0x17
        /*001a*/ 	.short	(.L_37 - .L_36)
.L_36:
        /*001c*/ 	.word	0x00000000
        /*0020*/ 	.short	0x0001
        /*0022*/ 	.short	0x0008
        /*0024*/ 	.byte	0x00, 0xf0, 0x11, 0x00


	//----- nvinfo : EIATTR_KPARAM_INFO
	.align		4
.L_37:
        /*0028*/ 	.byte	0x04, 0x17
        /*002a*/ 	.short	(.L_39 - .L_38)
.L_38:
        /*002c*/ 	.word	0x00000000
        /*0030*/ 	.short	0x0000
        /*0032*/ 	.short	0x0000
        /*0034*/ 	.byte	0x00, 0xf5, 0x21, 0x00


	//----- nvinfo : EIATTR_SPARSE_MMA_MASK
	.align		4
.L_39:
        /*0038*/ 	.byte	0x03, 0x50
        /*003a*/ 	.short	0x0000


	//----- nvinfo : EIATTR_MAXREG_COUNT
	.align		4
        /*003c*/ 	.byte	0x03, 0x1b
        /*003e*/ 	.short	0x00ff


	//----- nvinfo : EIATTR_MERCURY_ISA_VERSION
	.align		4
        /*0040*/ 	.byte	0x03, 0x5f
        /*0042*/ 	.short	0x0101


	//----- nvinfo : EIATTR_VRC_CTA_INIT_COUNT
	.align		4
        /*0044*/ 	.byte	0x02, 0x4a
	.zero		1
	.zero		1


	//----- nvinfo : EIATTR_EXIT_INSTR_OFFSETS
	.align		4
        /*0048*/ 	.byte	0x04, 0x1c
        /*004a*/ 	.short	(.L_41 - .L_40)


	//   ....[0]....
.L_40:
        /*004c*/ 	.word	0x00000070


	//   ....[1]....
        /*0050*/ 	.word	0x00000590


	//----- nvinfo : EIATTR_CRS_STACK_SIZE
	.align		4
.L_41:
        /*0054*/ 	.byte	0x04, 0x1e
        /*0056*/ 	.short	(.L_43 - .L_42)
.L_42:
        /*0058*/ 	.word	0x00000000


	//----- nvinfo : EIATTR_CBANK_PARAM_SIZE
	.align		4
.L_43:
        /*005c*/ 	.byte	0x03, 0x19
        /*005e*/ 	.short	0x000d


	//----- nvinfo : EIATTR_PARAM_CBANK
	.align		4
        /*0060*/ 	.byte	0x04, 0x0a
        /*0062*/ 	.short	(.L_45 - .L_44)
	.align		4
.L_44:
        /*0064*/ 	.word	index@(.nv.constant0._Z14k_setupPaddingPcjc)
        /*0068*/ 	.short	0x0380
        /*006a*/ 	.short	0x000d


	//----- nvinfo : EIATTR_SW_WAR
	.align		4
.L_45:
        /*006c*/ 	.byte	0x04, 0x36
        /*006e*/ 	.short	(.L_47 - .L_46)
.L_46:
        /*0070*/ 	.word	0x00000008
.L_47:


//--------------------- .nv.callgraph             --------------------------
	.section	.nv.callgraph,"",@"SHT_CUDA_CALLGRAPH"
	.align	4
	.sectionentsize	8
	.align		4
        /*0000*/ 	.word	0x00000000
	.align		4
        /*0004*/ 	.word	0xffffffff
	.align		4
        /*0008*/ 	.word	0x00000000
	.align		4
        /*000c*/ 	.word	0xfffffffe
	.align		4
        /*0010*/ 	.word	0x00000000
	.align		4
        /*0014*/ 	.word	0xfffffffd
	.align		4
        /*0018*/ 	.word	0x00000000
	.align		4
        /*001c*/ 	.word	0xfffffffc


//--------------------- .text._Z13k_levenshteinPcS_jPjPt --------------------------
	.section	.text._Z13k_levenshteinPcS_jPjPt,"ax",@progbits
	.align	128
        .global         _Z13k_levenshteinPcS_jPjPt
        .type           _Z13k_levenshteinPcS_jPjPt,@function
        .size           _Z13k_levenshteinPcS_jPjPt,(.L_x_30 - _Z13k_levenshteinPcS_jPjPt)
        .other          _Z13k_levenshteinPcS_jPjPt,@"STO_CUDA_ENTRY STV_DEFAULT"
_Z13k_levenshteinPcS_jPjPt:
.text._Z13k_levenshteinPcS_jPjPt:
[----:B------:R-:W0:Y:S08]  /*0000*/  LDC R1, c[0x0][0x37c] ;  /* 0x0000df00ff017b82 */ /* 0x000e300000000800 */
[----:B------:R-:W1:Y:S01]  /*0010*/  LDC.64 R2, c[0x0][0x380] ;  /* 0x0000e000ff027b82 */ /* 0x000e620000000a00 */
[----:B------:R-:W1:Y:S01]  /*0020*/  LDCU.64 UR28, c[0x0][0x358] ;  /* 0x00006b00ff1c77ac */ /* 0x000e620008000a00 */
[----:B0-----:R-:W-:Y:S01]  /*0030*/  VIADD R1, R1, 0xfffffc78 ;  /* 0xfffffc7801017836 */ /* 0x001fe20000000000 */
[----:B-1----:R-:W2:Y:S04]  /*0040*/  LDG.E.U8 R22, desc[UR28][R2.64+0x4] ;  /* 0x0000041c02167981 */ /* 0x002ea8000c1e1100 */
[----:B------:R-:W3:Y:S04]  /*0050*/  LDG.E.U8 R0, desc[UR28][R2.64+0x5] ;  /* 0x0000051c02007981 */ /* 0x000ee8000c1e1100 */
[----:B------:R-:W4:Y:S04]  /*0060*/  LDG.E.U8 R11, desc[UR28][R2.64+0xa] ;  /* 0x00000a1c020b7981 */ /* 0x000f28000c1e1100 */
[----:B------:R-:W5:Y:S04]  /*0070*/  LDG.E.U8 R4, desc[UR28][R2.64+0x6] ;  /* 0x0000061c02047981 */ /* 0x000f68000c1e1100 */
        /* <DEDUP_REMOVED lines=15> */
[----:B------:R0:W5:Y:S02]  /*0170*/  LDG.E.U8 R12, desc[UR28][R2.64+0x3] ;  /* 0x0000031c020c7981 */ /* 0x000164000c1e1100 */
[----:B0-----:R-:W0:Y:S01]  /*0180*/  S2R R2, SR_TID.X ;  /* 0x0000000000027919 */ /* 0x001e220000002100 */
[----:B------:R-:W0:Y:S01]  /*0190*/  LDCU UR30, c[0x0][0x360] ;  /* 0x00006c00ff1e77ac */ /* 0x000e220008000800 */
[----:B------:R-:W-:Y:S01]  /*01a0*/  BSSY.RECONVERGENT B0, `(.L_x_0) ;  /* 0x000025c000007945 */ /* 0x000fe20003800200 */
[----:B--2---:R-:W-:-:S02]  /*01b0*/  R2UR UR12, R22 ;  /* 0x00000000160c72ca */ /* 0x004fc400000e0000 */
[----:B---3--:R-:W-:Y:S02]  /*01c0*/  R2UR UR13, R0 ;  /* 0x00000000000d72ca */ /* 0x008fe400000e0000 */
[----:B----4-:R-:W-:Y:S02]  /*01d0*/  R2UR UR18, R11 ;  /* 0x000000000b1272ca */ /* 0x010fe400000e0000 */
[----:B------:R-:W0:Y:S01]  /*01e0*/  S2R R11, SR_CTAID.X ;  /* 0x00000000000b7919 */ /* 0x000e220000002500 */
[----:B-----5:R-:W-:Y:S02]  /*01f0*/  R2UR UR14, R4 ;  /* 0x00000000040e72ca */ /* 0x020fe400000e0000 */
[----:B------:R-:W-:Y:S02]  /*0200*/  R2UR UR15, R6 ;  /* 0x00000000060f72ca */ /* 0x000fe400000e0000 */
[----:B------:R-:W-:Y:S02]  /*0210*/  R2UR UR16, R8 ;  /* 0x00000000081072ca */ /* 0x000fe400000e0000 */
[----:B------:R-:W-:-:S02]  /*0220*/  R2UR UR17, R9 ;  /* 0x00000000091172ca */ /* 0x000fc400000e0000 */
[----:B------:R-:W-:Y:S02]  /*0230*/  R2UR UR19, R13 ;  /* 0x000000000d1372ca */ /* 0x000fe400000e0000 */
[----:B------:R-:W-:Y:S02]  /*0240*/  R2UR UR20, R14 ;  /* 0x000000000e1472ca */ /* 0x000fe400000e0000 */
[----:B------:R-:W-:Y:S02]  /*0250*/  R2UR UR21, R15 ;  /* 0x000000000f1572ca */ /* 0x000fe400000e0000 */
[----:B------:R-:W-:Y:S02]  /*0260*/  R2UR UR22, R16 ;  /* 0x00000000101672ca */ /* 0x000fe400000e0000 */
[----:B------:R-:W-:Y:S02]  /*0270*/  R2UR UR23, R17 ;  /* 0x00000000111772ca */ /* 0x000fe400000e0000 */
[----:B------:R-:W-:-:S02]  /*0280*/  R2UR UR24, R18 ;  /* 0x00000000121872ca */ /* 0x000fc400000e0000 */
[----:B------:R-:W-:Y:S02]  /*0290*/  R2UR UR25, R19 ;  /* 0x00000000131972ca */ /* 0x000fe400000e0000 */
[----:B------:R-:W-:Y:S02]  /*02a0*/  R2UR UR26, R20 ;  /* 0x00000000141a72ca */ /* 0x000fe400000e0000 */
[----:B------:R-:W-:Y:S01]  /*02b0*/  R2UR UR27, R21 ;  /* 0x00000000151b72ca */ /* 0x000fe200000e0000 */
[----:B------:R-:W-:Y:S02]  /*02c0*/  UPRMT UR5, UR12, 0x3340, UR13 ;  /* 0x000033400c057896 */ /* 0x000fe4000800000d */
[----:B------:R-:W-:Y:S02]  /*02d0*/  UPRMT UR4, UR14, 0x3340, UR15 ;  /* 0x000033400e047896 */ /* 0x000fe4000800000f */
[----:B------:R-:W-:Y:S02]  /*02e0*/  UPRMT UR7, UR16, 0x3340, UR17 ;  /* 0x0000334010077896 */ /* 0x000fe40008000011 */
[----:B------:R-:W-:-:S02]  /*02f0*/  UPRMT UR6, UR18, 0x3340, UR19 ;  /* 0x0000334012067896 */ /* 0x000fc40008000013 */
[----:B------:R-:W-:Y:S02]  /*0300*/  UPRMT UR9, UR20, 0x3340, UR21 ;  /* 0x0000334014097896 */ /* 0x000fe40008000015 */
[----:B------:R-:W-:Y:S02]  /*0310*/  UPRMT UR8, UR22, 0x3340, UR23 ;  /* 0x0000334016087896 */ /* 0x000fe40008000017 */
[----:B------:R-:W-:Y:S02]  /*0320*/  UPRMT UR11, UR24, 0x3340, UR25 ;  /* 0x00003340180b7896 */ /* 0x000fe40008000019 */
[----:B------:R-:W-:Y:S02]  /*0330*/  UPRMT UR10, UR26, 0x3340, UR27 ;  /* 0x000033401a0a7896 */ /* 0x000fe4000800001b */
[----:B------:R-:W-:Y:S01]  /*0340*/  UPRMT UR4, UR5, 0x5410, UR4 ;  /* 0x0000541005047896 */ /* 0x000fe20008000004 */
[----:B------:R-:W1:Y:S01]  /*0350*/  LDCU UR5, c[0x0][0x390] ;  /* 0x00007200ff0577ac */ /* 0x000e620008000800 */
[----:B------:R-:W-:Y:S01]  /*0360*/  PRMT R3, R5, 0x3340, R10 ;  /* 0x0000334005037816 */ /* 0x000fe2000000000a */
[----:B------:R-:W-:-:S02]  /*0370*/  UPRMT UR6, UR7, 0x5410, UR6 ;  /* 0x0000541007067896 */ /* 0x000fc40008000006 */
[----:B------:R-:W-:Y:S02]  /*0380*/  UPRMT UR8, UR9, 0x5410, UR8 ;  /* 0x0000541009087896 */ /* 0x000fe40008000008 */
[----:B------:R-:W-:Y:S01]  /*0390*/  UPRMT UR10, UR11, 0x5410, UR10 ;  /* 0x000054100b0a7896 */ /* 0x000fe2000800000a */
[----:B------:R-:W-:Y:S01]  /*03a0*/  PRMT R4, R7, 0x3340, R12 ;  /* 0x0000334007047816 */ /* 0x000fe2000000000c */
[----:B------:R-:W-:Y:S02]  /*03b0*/  IMAD.U32 R8, RZ, RZ, UR4 ;  /* 0x00000004ff087e24 */ /* 0x000fe4000f8e00ff */
[----:B------:R-:W-:Y:S01]  /*03c0*/  IMAD.U32 R9, RZ, RZ, UR6 ;  /* 0x00000006ff097e24 */ /* 0x000fe2000f8e00ff */
[----:B------:R-:W-:Y:S01]  /*03d0*/  PRMT R4, R3, 0x5410, R4 ;  /* 0x0000541003047816 */ /* 0x000fe20000000004 */
[----:B------:R-:W-:Y:S02]  /*03e0*/  IMAD.U32 R14, RZ, RZ, UR8 ;  /* 0x00000008ff0e7e24 */ /* 0x000fe4000f8e00ff */
[----:B------:R-:W-:Y:S01]  /*03f0*/  IMAD.U32 R15, RZ, RZ, UR10 ;  /* 0x0000000aff0f7e24 */ /* 0x000fe2000f8e00ff */
[----:B------:R2:W-:Y:S01]  /*0400*/  STL.64 [R1+0x378], R8 ;  /* 0x0003780801007387 */ /* 0x0005e20000100a00 */
[----:B0-----:R-:W-:-:S03]  /*0410*/  IMAD R2, R11, UR30, R2 ;  /* 0x0000001e0b027c24 */ /* 0x001fc6000f8e0202 */
[----:B------:R2:W-:Y:S04]  /*0420*/  STL [R1+0x374], R4 ;  /* 0x0003740401007387 */ /* 0x0005e80000100800 */
[----:B------:R2:W-:Y:S01]  /*0430*/  STL.64 [R1+0x380], R14 ;  /* 0x0003800e01007387 */ /* 0x0005e20000100a00 */
[----:B-1----:R-:W-:Y:S02]  /*0440*/  ISETP.GE.U32.AND P0, PT, R2, UR5, PT ;  /* 0x0000000502007c0c */ /* 0x002fe4000bf06070 */
[----:B------:R-:W-:Y:S01]  /*0450*/  R2UR UR6, R1 ;  /* 0x00000000010672ca */ /* 0x000fe200000e0000 */
[----:B------:R-:W-:Y:S02]  /*0460*/  IMAD.MOV.U32 R0, RZ, RZ, 0xffff ;  /* 0x0000ffffff007424 */ /* 0x000fe400078e00ff */
[----:B------:R-:W-:-:S08]  /*0470*/  IMAD.MOV.U32 R3, RZ, RZ, RZ ;  /* 0x000000ffff037224 */ /* 0x000fd000078e00ff */
[----:B--2---:R-:W-:Y:S05]  /*0480*/  @P0 BRA `(.L_x_1) ;  /* 0x0000002000b40947 */ /* 0x004fea0003800000 */
[----:B------:R-:W0:Y:S01]  /*0490*/  LDC R11, c[0x0][0x370] ;  /* 0x0000dc00ff0b7b82 */ /* 0x000e220000000800 */
[----:B------:R-:W-:Y:S01]  /*04a0*/  IMAD.MOV.U32 R9, RZ, RZ, 0x13 ;  /* 0x00000013ff097424 */ /* 0x000fe200078e00ff */
[----:B------:R-:W-:Y:S01]  /*04b0*/  ISETP.NE.AND P0, PT, RZ, UR27, PT ;  /* 0x0000001bff007c0c */ /* 0x000fe2000bf05270 */
[----:B------:R-:W-:Y:S02]  /*04c0*/  IMAD.MOV.U32 R0, RZ, RZ, 0xffff ;  /* 0x0000ffffff007424 */ /* 0x000fe400078e00ff */
[----:B------:R-:W-:Y:S01]  /*04d0*/  IMAD.MOV.U32 R3, RZ, RZ, RZ ;  /* 0x000000ffff037224 */ /* 0x000fe200078e00ff */
[----:B------:R-:W-:Y:S01]  /*04e0*/  SEL R9, R9, 0x14, !P0 ;  /* 0x0000001409097807 */ /* 0x000fe20004000000 */
[----:B------:R-:W-:Y:S02]  /*04f0*/  IMAD.MOV.U32 R14, RZ, RZ, R2 ;  /* 0x000000ffff0e7224 */ /* 0x000fe400078e0002 */
[----:B0-----:R-:W-:-:S07]  /*0500*/  IMAD R11, R11, UR30, RZ ;  /* 0x0000001e0b0b7c24 */ /* 0x001fce000f8e02ff */
.L_x_26:
[----:B------:R-:W0:Y:S01]  /*0510*/  LDC.64 R18, c[0x0][0x388] ;  /* 0x0000e200ff127b82 */ /* 0x000e220000000a00 */
[----:B------:R-:W-:-:S05]  /*0520*/  IMAD R13, R14, 0x14, RZ ;  /* 0x000000140e0d7824 */ /* 0x000fca00078e02ff */
[----:B0-----:R-:W-:-:S05]  /*0530*/  IADD3 R18, P0, PT, R13, R18, RZ ;  /* 0x000000120d127210 */ /* 0x001fca0007f1e0ff */
[----:B------:R-:W-:-:S05]  /*0540*/  IMAD.X R19, RZ, RZ, R19, P0 ;  /* 0x000000ffff137224 */ /* 0x000fca00000e0613 */
[----:B------:R-:W2:Y:S01]  /*0550*/  LDG.E.U8 R6, desc[UR28][R18.64] ;  /* 0x0000001c12067981 */ /* 0x000ea2000c1e1100 */
[----:B------:R-:W-:Y:S01]  /*0560*/  ISETP.NE.AND P1, PT, R10, RZ, PT ;  /* 0x000000ff0a00720c */ /* 0x000fe20003f25270 */
[----:B------:R-:W-:Y:S01]  /*0570*/  IMAD.MOV.U32 R4, RZ, RZ, 0x2 ;  /* 0x00000002ff047424 */ /* 0x000fe200078e00ff */
[C---:B------:R-:W-:Y:S01]  /*0580*/  ISETP.NE.AND P3, PT, R5.reuse, RZ, PT ;  /* 0x000000ff0500720c */ /* 0x040fe20003f65270 */
[----:B------:R-:W-:Y:S01]  /*0590*/  UISETP.NE.AND UP0, UPT, UR14, URZ, UPT ;  /* 0x000000ff0e00728c */ /* 0x000fe2000bf05270 */
[----:B------:R-:W-:Y:S01]  /*05a0*/  ISETP.EQ.OR P1, PT, R5, RZ, !P1 ;  /* 0x000000ff0500720c */ /* 0x000fe20004f22670 */
[----:B------:R-:W-:Y:S01]  /*05b0*/  BSSY.RECONVERGENT B1, `(.L_x_2) ;  /* 0x0000080000017945 */ /* 0x000fe20003800200 */
[C---:B------:R-:W-:Y:S02]  /*05c0*/  ISETP.NE.AND P4, PT, R7.reuse, RZ, PT ;  /* 0x000000ff0700720c */ /* 0x040fe40003f85270 */
[----:B------:R-:W-:Y:S02]  /*05d0*/  ISETP.EQ.OR P2, PT, R7, RZ, P1 ;  /* 0x000000ff0700720c */ /* 0x000fe40000f42670 */
[----:B------:R-:W-:-:S02]  /*05e0*/  SEL R13, RZ, 0x1, !P3 ;  /* 0x00000001ff0d7807 */ /* 0x000fc40005800000 */
[----:B------:R-:W-:Y:S02]  /*05f0*/  ISETP.EQ.OR P2, PT, R12, RZ, P2 ;  /* 0x000000ff0c00720c */ /* 0x000fe40001742670 */
[----:B------:R-:W-:Y:S02]  /*0600*/  PRMT R16, RZ, 0x7610, R16 ;  /* 0x00007610ff107816 */ /* 0x000fe40000000010 */
[----:B------:R-:W-:Y:S02]  /*0610*/  ISETP.EQ.OR P0, PT, RZ, UR12, P2 ;  /* 0x0000000cff007c0c */ /* 0x000fe40009702670 */
[----:B------:R-:W-:Y:S01]  /*0620*/  @!P1 SEL R13, R4, 0x3, !P4 ;  /* 0x00000003040d9807 */ /* 0x000fe20006000000 */
[----:B------:R-:W-:Y:S01]  /*0630*/  IMAD.MOV.U32 R4, RZ, RZ, 0x4 ;  /* 0x00000004ff047424 */ /* 0x000fe200078e00ff */
[----:B------:R-:W-:Y:S02]  /*0640*/  ISETP.EQ.OR P0, PT, RZ, UR13, P0 ;  /* 0x0000000dff007c0c */ /* 0x000fe40008702670 */
[----:B------:R-:W-:-:S02]  /*0650*/  ISETP.NE.AND P4, PT, RZ, UR12, PT ;  /* 0x0000000cff007c0c */ /* 0x000fc4000bf85270 */
[----:B------:R-:W-:Y:S02]  /*0660*/  ISETP.EQ.OR P3, PT, RZ, UR14, P0 ;  /* 0x0000000eff007c0c */ /* 0x000fe40008762670 */
[----:B------:R-:W-:Y:S01]  /*0670*/  @!P2 SEL R13, R4, 0x5, !P4 ;  /* 0x00000005040da807 */ /* 0x000fe20006000000 */
[----:B------:R-:W-:Y:S01]  /*0680*/  IMAD.MOV.U32 R4, RZ, RZ, 0x6 ;  /* 0x00000006ff047424 */ /* 0x000fe200078e00ff */
[----:B------:R-:W-:-:S04]  /*0690*/  ISETP.EQ.OR P1, PT, RZ, UR15, P3 ;  /* 0x0000000fff007c0c */ /* 0x000fc80009f22670 */
[----:B------:R-:W-:-:S04]  /*06a0*/  ISETP.EQ.OR P3, PT, RZ, UR16, P1 ;  /* 0x00000010ff007c0c */ /* 0x000fc80008f62670 */
[----:B------:R-:W-:Y:S02]  /*06b0*/  ISETP.EQ.OR P2, PT, RZ, UR17, P3 ;  /* 0x00000011ff007c0c */ /* 0x000fe40009f42670 */
[----:B------:R-:W-:Y:S01]  /*06c0*/  PLOP3.LUT P3, PT, PT, PT, UP0, 0x40, 0x4 ;  /* 0x000000000004781c */ /* 0x000fe20003f6e808 */
[----:B------:R-:W-:Y:S02]  /*06d0*/  UISETP.NE.AND UP0, UPT, UR18, URZ, UPT ;  /* 0x000000ff1200728c */ /* 0x000fe4000bf05270 */
[----:B------:R-:W-:Y:S02]  /*06e0*/  ISETP.EQ.OR P4, PT, RZ, UR18, P2 ;  /* 0x00000012ff007c0c */ /* 0x000fe40009782670 */
[----:B------:R-:W-:Y:S01]  /*06f0*/  @!P0 SEL R13, R4, 0x7, P3 ;  /* 0x00000007040d8807 */ /* 0x000fe20001800000 */
[----:B------:R-:W-:Y:S01]  /*0700*/  IMAD.MOV.U32 R4, RZ, RZ, 0x8 ;  /* 0x00000008ff047424 */ /* 0x000fe200078e00ff */
[----:B------:R-:W-:Y:S02]  /*0710*/  ISETP.EQ.OR P4, PT, RZ, UR19, P4 ;  /* 0x00000013ff007c0c */ /* 0x000fe4000a782670 */
[----:B------:R-:W-:-:S02]  /*0720*/  ISETP.NE.AND P3, PT, RZ, UR16, PT ;  /* 0x00000010ff007c0c */ /* 0x000fc4000bf65270 */
[----:B------:R-:W-:Y:S02]  /*0730*/  ISETP.EQ.OR P0, PT, RZ, UR20, P4 ;  /* 0x00000014ff007c0c */ /* 0x000fe4000a702670 */
[----:B------:R-:W-:Y:S01]  /*0740*/  @!P1 SEL R13, R4, 0x9, !P3 ;  /* 0x00000009040d9807 */ /* 0x000fe20005800000 */
[----:B------:R-:W-:Y:S01]  /*0750*/  IMAD.MOV.U32 R4, RZ, RZ, 0xa ;  /* 0x0000000aff047424 */ /* 0x000fe200078e00ff */
[----:B------:R-:W-:Y:S01]  /*0760*/  PLOP3.LUT P1, PT, PT, PT, UP0, 0x40, 0x4 ;  /* 0x000000000004781c */ /* 0x000fe20003f2e808 */
[----:B------:R-:W-:Y:S01]  /*0770*/  UISETP.NE.AND UP0, UPT, UR22, URZ, UPT ;  /* 0x000000ff1600728c */ /* 0x000fe2000bf05270 */
[----:B------:R-:W-:Y:S02]  /*0780*/  ISETP.EQ.OR P0, PT, RZ, UR21, P0 ;  /* 0x00000015ff007c0c */ /* 0x000fe40008702670 */
[----:B------:R-:W-:Y:S01]  /*0790*/  @!P2 SEL R13, R4, 0xb, P1 ;  /* 0x0000000b040da807 */ /* 0x000fe20000800000 */
[----:B------:R-:W-:Y:S01]  /*07a0*/  IMAD.MOV.U32 R4, RZ, RZ, 0xc ;  /* 0x0000000cff047424 */ /* 0x000fe200078e00ff */
[----:B------:R-:W-:-:S02]  /*07b0*/  ISETP.EQ.OR P2, PT, RZ, UR22, P0 ;  /* 0x00000016ff007c0c */ /* 0x000fc40008742670 */
[----:B------:R-:W-:Y:S02]  /*07c0*/  ISETP.NE.AND P1, PT, RZ, UR20, PT ;  /* 0x00000014ff007c0c */ /* 0x000fe4000bf25270 */
[----:B------:R-:W-:Y:S02]  /*07d0*/  ISETP.EQ.OR P3, PT, RZ, UR23, P2 ;  /* 0x00000017ff007c0c */ /* 0x000fe40009762670 */
[----:B------:R-:W-:Y:S01]  /*07e0*/  @!P4 SEL R13, R4, 0xd, !P1 ;  /* 0x0000000d040dc807 */ /* 0x000fe20004800000 */
[----:B------:R-:W-:Y:S01]  /*07f0*/  IMAD.MOV.U32 R4, RZ, RZ, 0xe ;  /* 0x0000000eff047424 */ /* 0x000fe200078e00ff */
[----:B------:R-:W-:Y:S02]  /*0800*/  ISETP.EQ.OR P1, PT, RZ, UR24, P3 ;  /* 0x00000018ff007c0c */ /* 0x000fe40009f22670 */
[----:B------:R-:W-:Y:S01]  /*0810*/  PLOP3.LUT P4, PT, PT, PT, UP0, 0x40, 0x4 ;  /* 0x000000000004781c */ /* 0x000fe20003f8e808 */
[----:B------:R-:W-:Y:S01]  /*0820*/  UISETP.NE.AND UP0, UPT, UR26, URZ, UPT ;  /* 0x000000ff1a00728c */ /* 0x000fe2000bf05270 */
[----:B------:R-:W-:-:S02]  /*0830*/  ISETP.EQ.OR P1, PT, RZ, UR25, P1 ;  /* 0x00000019ff007c0c */ /* 0x000fc40008f22670 */
[----:B------:R-:W-:Y:S01]  /*0840*/  @!P0 SEL R13, R4, 0xf, P4 ;  /* 0x0000000f040d8807 */ /* 0x000fe20002000000 */
[----:B------:R-:W-:Y:S01]  /*0850*/  IMAD.MOV.U32 R4, RZ, RZ, 0x10 ;  /* 0x00000010ff047424 */ /* 0x000fe200078e00ff */
[----:B------:R-:W-:Y:S02]  /*0860*/  ISETP.NE.AND P4, PT, RZ, UR24, PT ;  /* 0x00000018ff007c0c */ /* 0x000fe4000bf85270 */
[----:B------:R-:W-:Y:S02]  /*0870*/  PLOP3.LUT P5, PT, PT, PT, UP0, 0x40, 0x4 ;  /* 0x000000000004781c */ /* 0x000fe40003fae808 */
[----:B------:R-:W-:Y:S02]  /*0880*/  @!P3 SEL R13, R4, 0x11, !P4 ;  /* 0x00000011040db807 */ /* 0x000fe40006000000 */
[----:B------:R-:W-:Y:S02]  /*0890*/  PLOP3.LUT P0, PT, PT, PT, PT, 0x80, 0x8 ;  /* 0x000000000008781c */ /* 0x000fe40003f0f070 */
[----:B------:R-:W-:-:S02]  /*08a0*/  PLOP3.LUT P2, PT, P1, P2, PT, 0x80, 0x8 ;  /* 0x000000000008781c */ /* 0x000fc40000f45070 */
[----:B------:R-:W-:Y:S02]  /*08b0*/  @!P1 SEL R13, R9, 0x12, !P5 ;  /* 0x00000012090d9807 */ /* 0x000fe40006800000 */
[----:B--2---:R-:W-:-:S13]  /*08c0*/  ISETP.NE.AND P6, PT, R6, RZ, PT ;  /* 0x000000ff0600720c */ /* 0x004fda0003fc5270 */
[----:B------:R-:W-:Y:S05]  /*08d0*/  @!P6 BRA `(.L_x_3) ;  /* 0x000000040034e947 */ /* 0x000fea0003800000 */
[----:B------:R-:W2:Y:S01]  /*08e0*/  LDG.E.U8 R4, desc[UR28][R18.64+0x1] ;  /* 0x0000011c12047981 */ /* 0x000ea2000c1e1100 */
[----:B------:R-:W-:Y:S01]  /*08f0*/  IMAD.MOV.U32 R16, RZ, RZ, 0x1 ;  /* 0x00000001ff107424 */ /* 0x000fe200078e00ff */
        /* <DEDUP_REMOVED lines=23> */
[----:B------:R-:W-:Y:S01]  /*0a70*/  PLOP3.LUT P0, PT, PT, PT, PT, 0x8, 0x80 ;  /* 0x000000000080781c */ /* 0x000fe20003f0e170 */
        /* <DEDUP_REMOVED lines=49> */
[----:B--2---:R-:W-:-:S04]  /*0d90*/  ISETP.NE.AND P1, PT, R4, RZ, PT ;  /* 0x000000ff0400720c */ /* 0x004fc80003f25270 */
[----:B------:R-:W-:-:S09]  /*0da0*/  SEL R16, R16, 0x14, !P1 ;  /* 0x0000001410107807 */ /* 0x000fd20004800000 */
.L_x_3:
[----:B------:R-:W-:Y:S05]  /*0db0*/  BSYNC.RECONVERGENT B1 ;  /* 0x0000000000017941 */ /* 0x000fea0003800200 */
.L_x_2:
[----:B------:R-:W-:Y:S01]  /*0dc0*/  ISETP.NE.AND P3, PT, R5, RZ, PT ;  /* 0x000000ff0500720c */ /* 0x000fe20003f65270 */
[----:B------:R-:W-:Y:S03]  /*0dd0*/  BSSY.RECONVERGENT B1, `(.L_x_4) ;  /* 0x000018f000017945 */ /* 0x000fe60003800200 */
[----:B------:R-:W-:Y:S02]  /*0de0*/  ISETP.EQ.OR P1, PT, R6, RZ, !P3 ;  /* 0x000000ff0600720c */ /* 0x000fe40005f22670 */
[----:B------:R-:W-:-:S11]  /*0df0*/  SEL R4, R16, R13, !P3 ;  /* 0x0000000d10047207 */ /* 0x000fd60005800000 */
[----:B------:R-:W-:Y:S05]  /*0e00*/  @P1 BRA `(.L_x_5) ;  /* 0x00000018002c1947 */ /* 0x000fea0003800000 */
[----:B------:R-:W-:Y:S01]  /*0e10*/  VIADD R15, R13, 0x1 ;  /* 0x000000010d0f7836 */ /* 0x000fe20000000000 */
[----:B------:R-:W-:-:S04]  /*0e20*/  PRMT R4, RZ, 0x7610, R4 ;  /* 0x00007610ff047816 */ /* 0x000fc80000000004 */
[----:B------:R-:W-:-:S04]  /*0e30*/  LOP3.LUT R26, R15, 0xf, RZ, 0xc0, !PT ;  /* 0x0000000f0f1a7812 */ /* 0x000fc800078ec0ff */
[----:B------:R-:W-:Y:S01]  /*0e40*/  ISETP.NE.AND P3, PT, R26, RZ, PT ;  /* 0x000000ff1a00720c */ /* 0x000fe20003f65270 */
[----:B------:R-:W-:-:S12]  /*0e50*/  @P2 BRA `(.L_x_6) ;  /* 0x0000000000902947 */ /* 0x000fd80003800000 */
[----:B------:R-:W-:Y:S01]  /*0e60*/  LOP3.LUT R6, R15, 0x30, RZ, 0xc0, !PT ;  /* 0x000000300f067812 */ /* 0x000fe200078ec0ff */
[----:B------:R-:W-:Y:S01]  /*0e70*/  UIADD3 UR4, UPT, UPT, UR6, 0x10, URZ ;  /* 0x0000001006047890 */ /* 0x000fe2000fffe0ff */
[----:B------:R-:W-:Y:S02]  /*0e80*/  PRMT R8, RZ, 0x7610, R8 ;  /* 0x00007610ff087816 */ /* 0x000fe40000000008 */
[----:B------:R-:W-:-:S09]  /*0e90*/  PRMT R4, R6, 0x7610, R4 ;  /* 0x0000761006047816 */ /* 0x000fd20000000004 */
.L_x_7:
[C---:B------:R-:W-:Y:S02]  /*0ea0*/  VIADD R23, R8.reuse, 0x2 ;  /* 0x0000000208177836 */ /* 0x040fe40000000000 */
[C---:B0-----:R-:W-:Y:S02]  /*0eb0*/  VIADD R20, R8.reuse, 0x3 ;  /* 0x0000000308147836 */ /* 0x041fe40000000000 */
[C---:B------:R-:W-:Y:S02]  /*0ec0*/  VIADD R21, R8.reuse, 0x4 ;  /* 0x0000000408157836 */ /* 0x040fe40000000000 */
[C---:B------:R-:W-:Y:S01]  /*0ed0*/  VIADD R22, R8.reuse, 0x5 ;  /* 0x0000000508167836 */ /* 0x040fe20000000000 */
[----:B------:R-:W-:Y:S01]  /*0ee0*/  PRMT R23, R23, 0x5410, R20 ;  /* 0x0000541017177816 */ /* 0x000fe20000000014 */
[C---:B------:R-:W-:Y:S02]  /*0ef0*/  VIADD R24, R8.reuse, 0x6 ;  /* 0x0000000608187836 */ /* 0x040fe40000000000 */
[C---:B------:R-:W-:Y:S01]  /*0f00*/  VIADD R25, R8.reuse, 0x7 ;  /* 0x0000000708197836 */ /* 0x040fe20000000000 */
[----:B------:R-:W-:Y:S01]  /*0f10*/  PRMT R20, R21, 0x5410, R22 ;  /* 0x0000541015147816 */ /* 0x000fe20000000016 */
[----:B------:R-:W-:-:S02]  /*0f20*/  VIADD R17, R8, 0x1 ;  /* 0x0000000108117836 */ /* 0x000fc40000000000 */
[----:B------:R-:W-:Y:S01]  /*0f30*/  VIADD R28, R8, 0xb ;  /* 0x0000000b081c7836 */ /* 0x000fe20000000000 */
[----:B------:R-:W-:Y:S01]  /*0f40*/  PRMT R21, R24, 0x5410, R25 ;  /* 0x0000541018157816 */ /* 0x000fe20000000019 */
[C---:B------:R-:W-:Y:S01]  /*0f50*/  VIADD R24, R8.reuse, 0x9 ;  /* 0x0000000908187836 */ /* 0x040fe20000000000 */
[C---:B------:R-:W-:Y:S01]  /*0f60*/  PRMT R22, R8.reuse, 0x5410, R17 ;  /* 0x0000541008167816 */ /* 0x040fe20000000011 */
[C---:B------:R-:W-:Y:S02]  /*0f70*/  VIADD R17, R8.reuse, 0x8 ;  /* 0x0000000808117836 */ /* 0x040fe40000000000 */
[C---:B------:R-:W-:Y:S01]  /*0f80*/  VIADD R25, R8.reuse, 0xa ;  /* 0x0000000a08197836 */ /* 0x040fe20000000000 */
[----:B------:R0:W-:Y:S01]  /*0f90*/  STL.64 [UR4+-0x8], R20 ;  /* 0xfffff814ff007987 */ /* 0x0001e20008100a04 */
[C---:B------:R-:W-:Y:S02]  /*0fa0*/  VIADD R27, R8.reuse, 0xc ;  /* 0x0000000c081b7836 */ /* 0x040fe40000000000 */
[C---:B------:R-:W-:Y:S01]  /*0fb0*/  VIADD R30, R8.reuse, 0xd ;  /* 0x0000000d081e7836 */ /* 0x040fe20000000000 */
[----:B------:R-:W-:Y:S01]  /*0fc0*/  STL.64 [UR4+-0x10], R22 ;  /* 0xfffff016ff007987 */ /* 0x000fe20008100a04 */
[----:B------:R-:W-:-:S02]  /*0fd0*/  VIADD R29, R8, 0xe ;  /* 0x0000000e081d7836 */ /* 0x000fc40000000000 */
[C---:B------:R-:W-:Y:S02]  /*0fe0*/  VIADD R32, R8.reuse, 0xf ;  /* 0x0000000f08207836 */ /* 0x040fe40000000000 */
[----:B------:R-:W-:Y:S01]  /*0ff0*/  VIADD R8, R8, 0x10 ;  /* 0x0000001008087836 */ /* 0x000fe20000000000 */
[----:B0-----:R-:W-:Y:S02]  /*1000*/  PRMT R20, R17, 0x5410, R24 ;  /* 0x0000541011147816 */ /* 0x001fe40000000018 */
[----:B------:R-:W-:Y:S02]  /*1010*/  PRMT R21, R25, 0x5410, R28 ;  /* 0x0000541019157816 */ /* 0x000fe4000000001c */
[----:B------:R-:W-:-:S03]  /*1020*/  PRMT R17, R8, 0x9910, RZ ;  /* 0x0000991008117816 */ /* 0x000fc600000000ff */
[----:B------:R0:W-:Y:S01]  /*1030*/  STL.64 [UR4], R20 ;  /* 0x00000014ff007987 */ /* 0x0001e20008100a04 */
[----:B------:R-:W-:Y:S02]  /*1040*/  ISETP.NE.AND P1, PT, R17, R6, PT ;  /* 0x000000061100720c */ /* 0x000fe40003f25270 */
[----:B0-----:R-:W-:Y:S02]  /*1050*/  PRMT R20, R27, 0x5410, R30 ;  /* 0x000054101b147816 */ /* 0x001fe4000000001e */
[----:B------:R-:W-:-:S05]  /*1060*/  PRMT R21, R29, 0x5410, R32 ;  /* 0x000054101d157816 */ /* 0x000fca0000000020 */
[----:B------:R0:W-:Y:S01]  /*1070*/  STL.64 [UR4+0x8], R20 ;  /* 0x00000814ff007987 */ /* 0x0001e20008100a04 */
[----:B------:R-:W-:-:S03]  /*1080*/  UIADD3 UR4, UPT, UPT, UR4, 0x20, URZ ;  /* 0x0000002004047890 */ /* 0x000fc6000fffe0ff */
[----:B------:R-:W-:Y:S09]  /*1090*/  @P1 BRA `(.L_x_7) ;  /* 0xfffffffc00801947 */ /* 0x000ff2000383ffff */
.L_x_6:
[----:B------:R-:W-:Y:S05]  /*10a0*/  @!P3 BRA `(.L_x_8) ;  /* 0x0000000000b4b947 */ /* 0x000fea0003800000 */
[----:B------:R-:W-:Y:S02]  /*10b0*/  ISETP.GE.U32.AND P1, PT, R26, 0x8, PT ;  /* 0x000000081a00780c */ /* 0x000fe40003f26070 */
[----:B------:R-:W-:-:S04]  /*10c0*/  LOP3.LUT R24, R15, 0x7, RZ, 0xc0, !PT ;  /* 0x000000070f187812 */ /* 0x000fc800078ec0ff */
[----:B------:R-:W-:-:S07]  /*10d0*/  ISETP.NE.AND P2, PT, R24, RZ, PT ;  /* 0x000000ff1800720c */ /* 0x000fce0003f45270 */
[----:B------:R-:W-:Y:S06]  /*10e0*/  @!P1 BRA `(.L_x_9) ;  /* 0x0000000000409947 */ /* 0x000fec0003800000 */
[C---:B0-----:R-:W-:Y:S01]  /*10f0*/  VIADD R21, R4.reuse, 0x2 ;  /* 0x0000000204157836 */ /* 0x041fe20000000000 */
[C---:B------:R-:W-:Y:S01]  /*1100*/  LOP3.LUT R6, R4.reuse, 0xffff, RZ, 0xc0, !PT ;  /* 0x0000ffff04067812 */ /* 0x040fe200078ec0ff */
[C---:B------:R-:W-:Y:S02]  /*1110*/  VIADD R8, R4.reuse, 0x3 ;  /* 0x0000000304087836 */ /* 0x040fe40000000000 */
[C---:B------:R-:W-:Y:S02]  /*1120*/  VIADD R20, R4.reuse, 0x1 ;  /* 0x0000000104147836 */ /* 0x040fe40000000000 */
[C---:B------:R-:W-:Y:S01]  /*1130*/  VIADD R22, R4.reuse, 0x4 ;  /* 0x0000000404167836 */ /* 0x040fe20000000000 */
[----:B------:R-:W-:Y:S01]  /*1140*/  PRMT R21, R21, 0x5410, R8 ;  /* 0x0000541015157816 */ /* 0x000fe20000000008 */
[C---:B------:R-:W-:Y:S01]  /*1150*/  VIADD R8, R4.reuse, 0x5 ;  /* 0x0000000504087836 */ /* 0x040fe20000000000 */
[C---:B------:R-:W-:Y:S01]  /*1160*/  PRMT R20, R4.reuse, 0x5410, R20 ;  /* 0x0000541004147816 */ /* 0x040fe20000000014 */
[----:B------:R-:W-:-:S02]  /*1170*/  VIADD R23, R4, 0x6 ;  /* 0x0000000604177836 */ /* 0x000fc40000000000 */
[----:B------:R-:W-:Y:S01]  /*1180*/  VIADD R17, R4, 0x7 ;  /* 0x0000000704117836 */ /* 0x000fe20000000000 */
[----:B------:R-:W-:Y:S01]  /*1190*/  PRMT R22, R22, 0x5410, R8 ;  /* 0x0000541016167816 */ /* 0x000fe20000000008 */
[----:B------:R-:W-:Y:S02]  /*11a0*/  IMAD R6, R6, 0x2, R1 ;  /* 0x0000000206067824 */ /* 0x000fe400078e0201 */
[----:B------:R-:W-:Y:S01]  /*11b0*/  VIADD R4, R4, 0x8 ;  /* 0x0000000804047836 */ /* 0x000fe20000000000 */
[----:B------:R-:W-:Y:S02]  /*11c0*/  PRMT R23, R23, 0x5410, R17 ;  /* 0x0000541017177816 */ /* 0x000fe40000000011 */
[----:B------:R1:W-:Y:S04]  /*11d0*/  STL.64 [R6], R20 ;  /* 0x0000001406007387 */ /* 0x0003e80000100a00 */
[----:B------:R1:W-:Y:S02]  /*11e0*/  STL.64 [R6+0x8], R22 ;  /* 0x0000081606007387 */ /* 0x0003e40000100a00 */
.L_x_9:
[----:B------:R-:W-:Y:S05]  /*11f0*/  @!P2 BRA `(.L_x_8) ;  /* 0x000000000060a947 */ /* 0x000fea0003800000 */
[----:B------:R-:W-:Y:S02]  /*1200*/  ISETP.GE.U32.AND P1, PT, R24, 0x4, PT ;  /* 0x000000041800780c */ /* 0x000fe40003f26070 */
[----:B-1----:R-:W-:-:S04]  /*1210*/  LOP3.LUT R22, R15, 0x3, RZ, 0xc0, !PT ;  /* 0x000000030f167812 */ /* 0x002fc800078ec0ff */
[----:B------:R-:W-:-:S07]  /*1220*/  ISETP.NE.AND P2, PT, R22, RZ, PT ;  /* 0x000000ff1600720c */ /* 0x000fce0003f45270 */
[----:B------:R-:W-:Y:S06]  /*1230*/  @!P1 BRA `(.L_x_10) ;  /* 0x0000000000249947 */ /* 0x000fec0003800000 */
[C---:B------:R-:W-:Y:S01]  /*1240*/  LOP3.LUT R6, R4.reuse, 0xffff, RZ, 0xc0, !PT ;  /* 0x0000ffff04067812 */ /* 0x040fe200078ec0ff */
[C---:B0-----:R-:W-:Y:S02]  /*1250*/  VIADD R20, R4.reuse, 0x1 ;  /* 0x0000000104147836 */ /* 0x041fe40000000000 */
[C---:B------:R-:W-:Y:S02]  /*1260*/  VIADD R21, R4.reuse, 0x2 ;  /* 0x0000000204157836 */ /* 0x040fe40000000000 */
[C---:B------:R-:W-:Y:S01]  /*1270*/  VIADD R8, R4.reuse, 0x3 ;  /* 0x0000000304087836 */ /* 0x040fe20000000000 */
[----:B------:R-:W-:Y:S01]  /*1280*/  PRMT R20, R4, 0x5410, R20 ;  /* 0x0000541004147816 */ /* 0x000fe20000000014 */
[----:B------:R-:W-:Y:S02]  /*1290*/  IMAD R6, R6, 0x2, R1 ;  /* 0x0000000206067824 */ /* 0x000fe400078e0201 */
[----:B------:R-:W-:Y:S01]  /*12a0*/  VIADD R4, R4, 0x4 ;  /* 0x0000000404047836 */ /* 0x000fe20000000000 */
[----:B------:R-:W-:-:S05]  /*12b0*/  PRMT R21, R21, 0x5410, R8 ;  /* 0x0000541015157816 */ /* 0x000fca0000000008 */
[----:B------:R1:W-:Y:S02]  /*12c0*/  STL.64 [R6], R20 ;  /* 0x0000001406007387 */ /* 0x0003e40000100a00 */
.L_x_10:
[----:B------:R-:W-:Y:S05]  /*12d0*/  @!P2 BRA `(.L_x_8) ;  /* 0x000000000028a947 */ /* 0x000fea0003800000 */
[----:B-1----:R-:W-:Y:S02]  /*12e0*/  LOP3.LUT R6, R4, 0xffff, RZ, 0xc0, !PT ;  /* 0x0000ffff04067812 */ /* 0x002fe400078ec0ff */
[----:B------:R-:W-:-:S03]  /*12f0*/  ISETP.NE.AND P1, PT, R22, 0x1, PT ;  /* 0x000000011600780c */ /* 0x000fc60003f25270 */
[----:B------:R-:W-:-:S05]  /*1300*/  IMAD R17, R6, 0x2, R1 ;  /* 0x0000000206117824 */ /* 0x000fca00078e0201 */
[----:B------:R2:W-:Y:S05]  /*1310*/  STL.U16 [R17], R4 ;  /* 0x0000000411007387 */ /* 0x0005ea0000100400 */
[----:B------:R-:W-:Y:S05]  /*1320*/  @!P1 BRA `(.L_x_8) ;  /* 0x0000000000149947 */ /* 0x000fea0003800000 */
[----:B------:R-:W-:Y:S01]  /*1330*/  ISETP.NE.AND P1, PT, R22, 0x2, PT ;  /* 0x000000021600780c */ /* 0x000fe20003f25270 */
[----:B------:R-:W-:-:S05]  /*1340*/  VIADD R6, R4, 0x1 ;  /* 0x0000000104067836 */ /* 0x000fca0000000000 */
[----:B------:R3:W-:Y:S07]  /*1350*/  STL.U16 [R17+0x2], R6 ;  /* 0x0000020611007387 */ /* 0x0007ee0000100400 */
[----:B--2---:R-:W-:-:S05]  /*1360*/  @P1 VIADD R4, R4, 0x2 ;  /* 0x0000000204041836 */ /* 0x004fca0000000000 */
[----:B------:R3:W-:Y:S02]  /*1370*/  @P1 STL.U16 [R17+0x4], R4 ;  /* 0x0000040411001387 */ /* 0x0007e40000100400 */
.L_x_8:
[----:B-1-3--:R-:W-:Y:S01]  /*1380*/  VIADD R6, R16, 0x1 ;  /* 0x0000000110067836 */ /* 0x00afe20000000000 */
[----:B------:R-:W-:Y:S01]  /*1390*/  BSSY.RECONVERGENT B2, `(.L_x_11) ;  /* 0x0000027000027945 */ /* 0x000fe20003800200 */
[----:B0-----:R-:W-:Y:S02]  /*13a0*/  LOP3.LUT R21, R15, 0xffff, RZ, 0xc0, !PT ;  /* 0x0000ffff0f157812 */ /* 0x001fe400078ec0ff */
[----:B--2---:R-:W-:Y:S02]  /*13b0*/  PRMT R17, RZ, 0x7610, R17 ;  /* 0x00007610ff117816 */ /* 0x004fe40000000011 */
[----:B------:R-:W-:-:S04]  /*13c0*/  LOP3.LUT R33, R6, 0x7, RZ, 0xc0, !PT ;  /* 0x0000000706217812 */ /* 0x000fc800078ec0ff */
[----:B------:R-:W-:Y:S01]  /*13d0*/  ISETP.NE.AND P1, PT, R33, RZ, PT ;  /* 0x000000ff2100720c */ /* 0x000fe20003f25270 */
[----:B------:R-:W-:-:S12]  /*13e0*/  @P0 BRA `(.L_x_12) ;  /* 0x0000000000840947 */ /* 0x000fd80003800000 */
[----:B------:R-:W-:Y:S01]  /*13f0*/  LOP3.LUT R8, R6, 0x38, RZ, 0xc0, !PT ;  /* 0x0000003806087812 */ /* 0x000fe200078ec0ff */
[----:B------:R-:W-:Y:S01]  /*1400*/  IMAD.SHL.U32 R20, R15, 0x2, RZ ;  /* 0x000000020f147824 */ /* 0x000fe200078e00ff */
[----:B------:R-:W-:Y:S02]  /*1410*/  PRMT R22, RZ, 0x7610, R22 ;  /* 0x00007610ff167816 */ /* 0x000fe40000000016 */
[----:B------:R-:W-:-:S07]  /*1420*/  PRMT R17, R8, 0x7610, R17 ;  /* 0x0000761008117816 */ /* 0x000fce0000000011 */
.L_x_13:
[C---:B------:R-:W-:Y:S01]  /*1430*/  LOP3.LUT R4, R22.reuse, 0xffff, RZ, 0xc0, !PT ;  /* 0x0000ffff16047812 */ /* 0x040fe200078ec0ff */
[C---:B------:R-:W-:Y:S02]  /*1440*/  VIADD R23, R22.reuse, 0x2 ;  /* 0x0000000216177836 */ /* 0x040fe40000000000 */
[----:B--2---:R-:W-:Y:S02]  /*1450*/  VIADD R24, R22, 0x3 ;  /* 0x0000000316187836 */ /* 0x004fe40000000000 */
[----:B------:R-:W-:Y:S02]  /*1460*/  IMAD R4, R4, R21, RZ ;  /* 0x0000001504047224 */ /* 0x000fe400078e02ff */
[----:B------:R-:W-:Y:S02]  /*1470*/  VIADD R25, R22, 0x4 ;  /* 0x0000000416197836 */ /* 0x000fe40000000000 */
[----:B------:R-:W-:Y:S02]  /*1480*/  IMAD.U32 R29, R4, 0x2, R1 ;  /* 0x00000002041d7824 */ /* 0x000fe400078e0001 */
[----:B------:R-:W-:-:S02]  /*1490*/  VIADD R4, R22, 0x1 ;  /* 0x0000000116047836 */ /* 0x000fc40000000000 */
[----:B------:R-:W-:Y:S01]  /*14a0*/  IMAD.IADD R37, R20, 0x1, R29 ;  /* 0x0000000114257824 */ /* 0x000fe200078e021d */
[----:B------:R0:W-:Y:S01]  /*14b0*/  STL.U16 [R29], R22 ;  /* 0x000000161d007387 */ /* 0x0001e20000100400 */
[----:B------:R-:W-:Y:S02]  /*14c0*/  VIADD R26, R22, 0x5 ;  /* 0x00000005161a7836 */ /* 0x000fe40000000000 */
[----:B------:R-:W-:Y:S01]  /*14d0*/  IMAD.IADD R34, R20, 0x1, R37 ;  /* 0x0000000114227824 */ /* 0x000fe200078e0225 */
[----:B------:R-:W-:Y:S01]  /*14e0*/  STL.U16 [R37], R4 ;  /* 0x0000000425007387 */ /* 0x000fe20000100400 */
[----:B------:R-:W-:Y:S02]  /*14f0*/  VIADD R27, R22, 0x6 ;  /* 0x00000006161b7836 */ /* 0x000fe40000000000 */
[----:B------:R-:W-:Y:S01]  /*1500*/  IMAD.IADD R35, R20, 0x1, R34 ;  /* 0x0000000114237824 */ /* 0x000fe200078e0222 */
[----:B------:R1:W-:Y:S01]  /*1510*/  STL.U16 [R34], R23 ;  /* 0x0000001722007387 */ /* 0x0003e20000100400 */
[----:B------:R-:W-:-:S02]  /*1520*/  VIADD R28, R22, 0x7 ;  /* 0x00000007161c7836 */ /* 0x000fc40000000000 */
[----:B------:R-:W-:Y:S01]  /*1530*/  IMAD.IADD R32, R20, 0x1, R35 ;  /* 0x0000000114207824 */ /* 0x000fe200078e0223 */
[----:B------:R2:W-:Y:S01]  /*1540*/  STL.U16 [R35], R24 ;  /* 0x0000001823007387 */ /* 0x0005e20000100400 */
[----:B0-----:R-:W-:Y:S02]  /*1550*/  VIADD R22, R22, 0x8 ;  /* 0x0000000816167836 */ /* 0x001fe40000000000 */
[----:B------:R-:W-:Y:S01]  /*1560*/  IMAD.IADD R31, R20, 0x1, R32 ;  /* 0x00000001141f7824 */ /* 0x000fe200078e0220 */
[----:B------:R2:W-:Y:S02]  /*1570*/  STL.U16 [R32], R25 ;  /* 0x0000001920007387 */ /* 0x0005e40000100400 */
[----:B-1----:R-:W-:Y:S01]  /*1580*/  PRMT R23, R22, 0x9910, RZ ;  /* 0x0000991016177816 */ /* 0x002fe200000000ff */
[C---:B------:R-:W-:Y:S01]  /*1590*/  IMAD.IADD R30, R20.reuse, 0x1, R31 ;  /* 0x00000001141e7824 */ /* 0x040fe200078e021f */
[----:B------:R2:W-:Y:S02]  /*15a0*/  STL.U16 [R31], R26 ;  /* 0x0000001a1f007387 */ /* 0x0005e40000100400 */
[----:B------:R-:W-:Y:S01]  /*15b0*/  ISETP.NE.AND P0, PT, R23, R8, PT ;  /* 0x000000081700720c */ /* 0x000fe20003f05270 */
[----:B------:R-:W-:Y:S01]  /*15c0*/  IMAD.IADD R29, R20, 0x1, R30 ;  /* 0x00000001141d7824 */ /* 0x000fe200078e021e */
[----:B------:R2:W-:Y:S04]  /*15d0*/  STL.U16 [R30], R27 ;  /* 0x0000001b1e007387 */ /* 0x0005e80000100400 */
[----:B------:R2:W-:Y:S07]  /*15e0*/  STL.U16 [R29], R28 ;  /* 0x0000001c1d007387 */ /* 0x0005ee0000100400 */
[----:B------:R-:W-:Y:S05]  /*15f0*/  @P0 BRA `(.L_x_13) ;  /* 0xfffffffc008c0947 */ /* 0x000fea000383ffff */
.L_x_12:
[----:B------:R-:W-:Y:S05]  /*1600*/  BSYNC.RECONVERGENT B2 ;  /* 0x0000000000027941 */ /* 0x000fea0003800200 */
.L_x_11:
[----:B------:R-:W-:Y:S04]  /*1610*/  BSSY.RECONVERGENT B2, `(.L_x_14) ;  /* 0x0000032000027945 */ /* 0x000fe80003800200 */
[----:B------:R-:W-:Y:S05]  /*1620*/  @!P1 BRA `(.L_x_15) ;  /* 0x0000000000c09947 */ /* 0x000fea0003800000 */
[----:B------:R-:W-:Y:S01]  /*1630*/  ISETP.GE.U32.AND P0, PT, R33, 0x4, PT ;  /* 0x000000042100780c */ /* 0x000fe20003f06070 */
[----:B------:R-:W-:Y:S01]  /*1640*/  BSSY.RECONVERGENT B3, `(.L_x_16) ;  /* 0x0000018000037945 */ /* 0x000fe20003800200 */
[----:B--2---:R-:W-:-:S11]  /*1650*/  LOP3.LUT P1, R28, R6, 0x3, RZ, 0xc0, !PT ;  /* 0x00000003061c7812 */ /* 0x004fd6000782c0ff */
[----:B------:R-:W-:Y:S05]  /*1660*/  @!P0 BRA `(.L_x_17) ;  /* 0x0000000000548947 */ /* 0x000fea0003800000 */
[C---:B------:R-:W-:Y:S01]  /*1670*/  VIADD R22, R17.reuse, 0x1 ;  /* 0x0000000111167836 */ /* 0x040fe20000000000 */
[C---:B------:R-:W-:Y:S01]  /*1680*/  LOP3.LUT R4, R17.reuse, 0xffff, RZ, 0xc0, !PT ;  /* 0x0000ffff11047812 */ /* 0x040fe200078ec0ff */
[C---:B------:R-:W-:Y:S02]  /*1690*/  VIADD R23, R17.reuse, 0x2 ;  /* 0x0000000211177836 */ /* 0x040fe40000000000 */
[----:B------:R-:W-:Y:S01]  /*16a0*/  VIADD R24, R17, 0x3 ;  /* 0x0000000311187836 */ /* 0x000fe20000000000 */
[----:B------:R-:W-:Y:S01]  /*16b0*/  LOP3.LUT R6, R22, 0xffff, RZ, 0xc0, !PT ;  /* 0x0000ffff16067812 */ /* 0x000fe200078ec0ff */
[-C--:B------:R-:W-:Y:S01]  /*16c0*/  IMAD R4, R4, R21.reuse, RZ ;  /* 0x0000001504047224 */ /* 0x080fe200078e02ff */
[----:B------:R-:W-:Y:S02]  /*16d0*/  LOP3.LUT R8, R23, 0xffff, RZ, 0xc0, !PT ;  /* 0x0000ffff17087812 */ /* 0x000fe400078ec0ff */
[----:B------:R-:W-:Y:S01]  /*16e0*/  LOP3.LUT R20, R24, 0xffff, RZ, 0xc0, !PT ;  /* 0x0000ffff18147812 */ /* 0x000fe200078ec0ff */
[----:B------:R-:W-:-:S02]  /*16f0*/  IMAD R6, R6, R21, RZ ;  /* 0x0000001506067224 */ /* 0x000fc400078e02ff */
[-C--:B------:R-:W-:Y:S02]  /*1700*/  IMAD R8, R8, R21.reuse, RZ ;  /* 0x0000001508087224 */ /* 0x080fe400078e02ff */
[----:B------:R-:W-:Y:S02]  /*1710*/  IMAD R20, R20, R21, RZ ;  /* 0x0000001514147224 */ /* 0x000fe400078e02ff */
[--C-:B------:R-:W-:Y:S02]  /*1720*/  IMAD.U32 R26, R4, 0x2, R1.reuse ;  /* 0x00000002041a7824 */ /* 0x100fe400078e0001 */
[--C-:B------:R-:W-:Y:S02]  /*1730*/  IMAD.U32 R27, R6, 0x2, R1.reuse ;  /* 0x00000002061b7824 */ /* 0x100fe400078e0001 */
[--C-:B------:R-:W-:Y:S01]  /*1740*/  IMAD.U32 R8, R8, 0x2, R1.reuse ;  /* 0x0000000208087824 */ /* 0x100fe200078e0001 */
[----:B------:R0:W-:Y:S01]  /*1750*/  STL.U16 [R26], R17 ;  /* 0x000000111a007387 */ /* 0x0001e20000100400 */
[----:B------:R-:W-:-:S02]  /*1760*/  IMAD.U32 R25, R20, 0x2, R1 ;  /* 0x0000000214197824 */ /* 0x000fc400078e0001 */
[----:B------:R-:W-:Y:S01]  /*1770*/  VIADD R4, R17, 0x4 ;  /* 0x0000000411047836 */ /* 0x000fe20000000000 */
[----:B------:R1:W-:Y:S04]  /*1780*/  STL.U16 [R27], R22 ;  /* 0x000000161b007387 */ /* 0x0003e80000100400 */
[----:B------:R1:W-:Y:S01]  /*1790*/  STL.U16 [R8], R23 ;  /* 0x0000001708007387 */ /* 0x0003e20000100400 */
[----:B0-----:R-:W-:-:S03]  /*17a0*/  PRMT R17, R4, 0x7610, R17 ;  /* 0x0000761004117816 */ /* 0x001fc60000000011 */
[----:B------:R1:W-:Y:S04]  /*17b0*/  STL.U16 [R25], R24 ;  /* 0x0000001819007387 */ /* 0x0003e80000100400 */
.L_x_17:
[----:B------:R-:W-:Y:S05]  /*17c0*/  BSYNC.RECONVERGENT B3 ;  /* 0x0000000000037941 */ /* 0x000fea0003800200 */
.L_x_16:
[----:B------:R-:W-:Y:S05]  /*17d0*/  @!P1 BRA `(.L_x_15) ;  /* 0x0000000000549947 */ /* 0x000fea0003800000 */
[----:B------:R-:W-:Y:S01]  /*17e0*/  ISETP.NE.AND P0, PT, R28, 0x1, PT ;  /* 0x000000011c00780c */ /* 0x000fe20003f05270 */
[----:B------:R-:W-:Y:S01]  /*17f0*/  BSSY.RECONVERGENT B3, `(.L_x_18) ;  /* 0x000000f000037945 */ /* 0x000fe20003800200 */
[----:B------:R-:W-:-:S04]  /*1800*/  LOP3.LUT R4, R16, 0x1, RZ, 0xc0, !PT ;  /* 0x0000000110047812 */ /* 0x000fc800078ec0ff */
[----:B------:R-:W-:-:S07]  /*1810*/  ISETP.NE.U32.AND P1, PT, R4, 0x1, PT ;  /* 0x000000010400780c */ /* 0x000fce0003f25070 */
[----:B------:R-:W-:Y:S06]  /*1820*/  @!P0 BRA `(.L_x_19) ;  /* 0x00000000002c8947 */ /* 0x000fec0003800000 */
[C---:B-1----:R-:W-:Y:S01]  /*1830*/  VIADD R8, R17.reuse, 0x1 ;  /* 0x0000000111087836 */ /* 0x042fe20000000000 */
[----:B------:R-:W-:-:S04]  /*1840*/  LOP3.LUT R4, R17, 0xffff, RZ, 0xc0, !PT ;  /* 0x0000ffff11047812 */ /* 0x000fc800078ec0ff */
[----:B------:R-:W-:Y:S01]  /*1850*/  LOP3.LUT R6, R8, 0xffff, RZ, 0xc0, !PT ;  /* 0x0000ffff08067812 */ /* 0x000fe200078ec0ff */
[----:B------:R-:W-:-:S04]  /*1860*/  IMAD R4, R4, R21, RZ ;  /* 0x0000001504047224 */ /* 0x000fc800078e02ff */
[----:B------:R-:W-:Y:S02]  /*1870*/  IMAD R6, R6, R21, RZ ;  /* 0x0000001506067224 */ /* 0x000fe400078e02ff */
[--C-:B------:R-:W-:Y:S02]  /*1880*/  IMAD.U32 R4, R4, 0x2, R1.reuse ;  /* 0x0000000204047824 */ /* 0x100fe400078e0001 */
[----:B------:R-:W-:Y:S02]  /*1890*/  IMAD.U32 R23, R6, 0x2, R1 ;  /* 0x0000000206177824 */ /* 0x000fe400078e0001 */
[----:B------:R-:W-:Y:S01]  /*18a0*/  VIADD R6, R17, 0x2 ;  /* 0x0000000211067836 */ /* 0x000fe20000000000 */
[----:B------:R0:W-:Y:S04]  /*18b0*/  STL.U16 [R4], R17 ;  /* 0x0000001104007387 */ /* 0x0001e80000100400 */
[----:B------:R2:W-:Y:S01]  /*18c0*/  STL.U16 [R23], R8 ;  /* 0x0000000817007387 */ /* 0x0005e20000100400 */
[----:B0-----:R-:W-:-:S07]  /*18d0*/  PRMT R17, R6, 0x7610, R17 ;  /* 0x0000761006117816 */ /* 0x001fce0000000011 */
.L_x_19:
[----:B------:R-:W-:Y:S05]  /*18e0*/  BSYNC.RECONVERGENT B3 ;  /* 0x0000000000037941 */ /* 0x000fea0003800200 */
.L_x_18:
[----:B------:R-:W-:-:S05]  /*18f0*/  @P1 LOP3.LUT R4, R17, 0xffff, RZ, 0xc0, !PT ;  /* 0x0000ffff11041812 */ /* 0x000fca00078ec0ff */
[----:B------:R-:W-:-:S04]  /*1900*/  @P1 IMAD R4, R4, R21, RZ ;  /* 0x0000001504041224 */ /* 0x000fc800078e02ff */
[----:B------:R-:W-:-:S05]  /*1910*/  @P1 IMAD.U32 R4, R4, 0x2, R1 ;  /* 0x0000000204041824 */ /* 0x000fca00078e0001 */
[----:B------:R0:W-:Y:S02]  /*1920*/  @P1 STL.U16 [R4], R17 ;  /* 0x0000001104001387 */ /* 0x0001e40000100400 */
.L_x_15:
[----:B------:R-:W-:Y:S05]  /*1930*/  BSYNC.RECONVERGENT B2 ;  /* 0x0000000000027941 */ /* 0x000fea0003800200 */
.L_x_14:
[----:B0-----:R-:W-:-:S07]  /*1940*/  IMAD.MOV.U32 R17, RZ, RZ, 0x1 ;  /* 0x00000001ff117424 */ /* 0x001fce00078e00ff */
.L_x_25:
[----:B------:R-:W-:-:S05]  /*1950*/  LOP3.LUT R4, R17, 0xffff, RZ, 0xc0, !PT ;  /* 0x0000ffff11047812 */ /* 0x000fca00078ec0ff */
[----:B-1---5:R-:W-:-:S06]  /*1960*/  IMAD.IADD R22, R1, 0x1, R4 ;  /* 0x0000000101167824 */ /* 0x022fcc00078e0204 */
[----:B------:R-:W5:Y:S01]  /*1970*/  LDL.U8 R22, [R22+0x373] ;  /* 0x0003730016167983 */ /* 0x000f620000100000 */
[----:B------:R-:W-:Y:S01]  /*1980*/  VIADD R4, R16, 0xffffffff ;  /* 0xffffffff10047836 */ /* 0x000fe20000000000 */
[----:B------:R-:W-:Y:S01]  /*1990*/  BSSY.RECONVERGENT B2, `(.L_x_20) ;  /* 0x0000070000027945 */ /* 0x000fe20003800200 */
[----:B--2---:R-:W-:-:S03]  /*19a0*/  IMAD.MOV.U32 R25, RZ, RZ, 0x1 ;  /* 0x00000001ff197424 */ /* 0x004fc600078e00ff */
[----:B------:R-:W-:-:S04]  /*19b0*/  LOP3.LUT R4, R4, 0xffff, RZ, 0xc0, !PT ;  /* 0x0000ffff04047812 */ /* 0x000fc800078ec0ff */
[----:B------:R-:W-:-:S13]  /*19c0*/  ISETP.GE.U32.AND P0, PT, R4, 0x3, PT ;  /* 0x000000030400780c */ /* 0x000fda0003f06070 */
[----:B------:R-:W-:Y:S05]  /*19d0*/  @!P0 BRA `(.L_x_21) ;  /* 0x0000000400ac8947 */ /* 0x000fea0003800000 */
[----:B------:R-:W-:Y:S01]  /*19e0*/  BSSY.RECONVERGENT B3, `(.L_x_21) ;  /* 0x000006a000037945 */ /* 0x000fe20003800200 */
[----:B------:R-:W-:-:S07]  /*19f0*/  IMAD.MOV.U32 R23, RZ, RZ, 0x1 ;  /* 0x00000001ff177424 */ /* 0x000fce00078e00ff */
.L_x_22:
[----:B------:R-:W-:Y:S02]  /*1a00*/  LOP3.LUT R20, R23, 0xffff, RZ, 0xc0, !PT ;  /* 0x0000ffff17147812 */ /* 0x000fe400078ec0ff */
[----:B------:R-:W-:Y:S02]  /*1a10*/  LOP3.LUT R27, R15, 0xffff, RZ, 0xc0, !PT ;  /* 0x0000ffff0f1b7812 */ /* 0x000fe400078ec0ff */
[----:B------:R-:W-:Y:S02]  /*1a20*/  LOP3.LUT R24, R17, 0xffff, RZ, 0xc0, !PT ;  /* 0x0000ffff11187812 */ /* 0x000fe400078ec0ff */
[----:B------:R-:W-:-:S03]  /*1a30*/  IADD3 R29, P1, PT, RZ, RZ, RZ ;  /* 0x000000ffff1d7210 */ /* 0x000fc60007f3e0ff */
[----:B------:R-:W-:Y:S01]  /*1a40*/  IMAD R24, R27, R20, R24 ;  /* 0x000000141b187224 */ /* 0x000fe200078e0218 */
[----:B------:R-:W-:-:S03]  /*1a50*/  IADD3 R20, P0, PT, R20, R18, RZ ;  /* 0x0000001214147210 */ /* 0x000fc60007f1e0ff */
[C---:B------:R-:W-:Y:S01]  /*1a60*/  IMAD.IADD R6, R24.reuse, 0x1, -R27 ;  /* 0x0000000118067824 */ /* 0x040fe200078e0a1b */
[----:B------:R-:W-:Y:S01]  /*1a70*/  IADD3.X R8, PT, PT, R24, -0x1, RZ, P1, !PT ;  /* 0xffffffff18087810 */ /* 0x000fe20000ffe4ff */
[----:B------:R-:W-:-:S03]  /*1a80*/  IMAD.X R21, RZ, RZ, R19, P0 ;  /* 0x000000ffff157224 */ /* 0x000fc600000e0613 */
[----:B------:R-:W-:Y:S02]  /*1a90*/  IADD3.X R26, PT, PT, R6, -0x1, RZ, P1, !PT ;  /* 0xffffffff061a7810 */ /* 0x000fe40000ffe4ff */
[----:B------:R-:W2:Y:S01]  /*1aa0*/  LDG.E.U8 R25, desc[UR28][R20.64+-0x1] ;  /* 0xffffff1c14197981 */ /* 0x000ea2000c1e1100 */
[----:B------:R-:W-:Y:S02]  /*1ab0*/  SHF.R.S64 R6, RZ, 0x1f, R6 ;  /* 0x0000001fff067819 */ /* 0x000fe40000001006 */
[C---:B------:R-:W-:Y:S02]  /*1ac0*/  SHF.R.S64 R4, R29.reuse, 0x1f, R26 ;  /* 0x0000001f1d047819 */ /* 0x040fe4000000101a */
[----:B------:R-:W-:Y:S01]  /*1ad0*/  SHF.R.S64 R8, R29, 0x1f, R8 ;  /* 0x0000001f1d087819 */ /* 0x000fe20000001008 */
[C---:B------:R-:W-:Y:S02]  /*1ae0*/  IMAD.IADD R33, R1.reuse, 0x1, R6 ;  /* 0x0000000101217824 */ /* 0x040fe400078e0206 */
[----:B------:R-:W-:-:S02]  /*1af0*/  IMAD.IADD R31, R1, 0x1, R4 ;  /* 0x00000001011f7824 */ /* 0x000fc400078e0204 */
[----:B------:R-:W-:Y:S01]  /*1b00*/  IMAD.IADD R28, R1, 0x1, R8 ;  /* 0x00000001011c7824 */ /* 0x000fe200078e0208 */
[----:B------:R-:W3:Y:S04]  /*1b10*/  LDL.U16 R6, [R33] ;  /* 0x0000000021067983 */ /* 0x000ee80000100400 */
[----:B------:R-:W4:Y:S04]  /*1b20*/  LDL.U16 R30, [R31] ;  /* 0x000000001f1e7983 */ /* 0x000f280000100400 */
[----:B------:R-:W4:Y:S01]  /*1b30*/  LDL.U16 R8, [R28] ;  /* 0x000000001c087983 */ /* 0x000f220000100400 */
[----:B------:R-:W-:Y:S01]  /*1b40*/  IMAD.U32 R32, R24, 0x2, R1 ;  /* 0x0000000218207824 */ /* 0x000fe200078e0001 */
[----:B--2--5:R-:W-:-:S02]  /*1b50*/  ISETP.NE.AND P0, PT, R22, R25, PT ;  /* 0x000000191600720c */ /* 0x024fc40003f05270 */
[----:B------:R-:W2:Y:S01]  /*1b60*/  LDG.E.U8 R25, desc[UR28][R20.64] ;  /* 0x0000001c14197981 */ /* 0x000ea2000c1e1100 */
[----:B---3--:R-:W-:Y:S02]  /*1b70*/  VIADD R6, R6, 0x1 ;  /* 0x0000000106067836 */ /* 0x008fe40000000000 */
[----:B----4-:R-:W-:-:S08]  /*1b80*/  VIADD R4, R30, 0x1 ;  /* 0x000000011e047836 */ /* 0x010fd00000000000 */
[----:B------:R-:W-:Y:S02]  /*1b90*/  @!P0 IMAD.MOV R4, RZ, RZ, R30 ;  /* 0x000000ffff048224 */ /* 0x000fe400078e021e */
[----:B------:R-:W-:Y:S02]  /*1ba0*/  VIADD R8, R8, 0x1 ;  /* 0x0000000108087836 */ /* 0x000fe40000000000 */
[----:B------:R-:W-:-:S03]  /*1bb0*/  IMAD.IADD R30, R27, 0x1, R24 ;  /* 0x000000011b1e7824 */ /* 0x000fc600078e0218 */
[----:B------:R-:W-:Y:S02]  /*1bc0*/  VIMNMX3.U16x2 R4, R8, R6, R4, PT ;  /* 0x000000060804720f */ /* 0x000fe40003800204 */
[----:B------:R-:W-:Y:S02]  /*1bd0*/  LEA R6, R30, 0xfffffffe, 0x1 ;  /* 0xfffffffe1e067811 */ /* 0x000fe400078e08ff */
[----:B------:R-:W-:Y:S02]  /*1be0*/  PRMT R34, R4, 0x7610, R34 ;  /* 0x0000761004227816 */ /* 0x000fe40000000022 */
[----:B------:R-:W-:Y:S02]  /*1bf0*/  SHF.R.S64 R4, RZ, 0x1f, R24 ;  /* 0x0000001fff047819 */ /* 0x000fe40000001018 */
[----:B------:R-:W-:Y:S01]  /*1c00*/  LOP3.LUT R6, R6, 0xfffffffe, RZ, 0xc0, !PT ;  /* 0xfffffffe06067812 */ /* 0x000fe200078ec0ff */
[----:B------:R0:W-:Y:S02]  /*1c10*/  STL.U16 [R32], R34 ;  /* 0x0000002220007387 */ /* 0x0001e40000100400 */
[----:B------:R-:W-:-:S02]  /*1c20*/  IMAD.IADD R31, R1, 0x1, R4 ;  /* 0x00000001011f7824 */ /* 0x000fc400078e0204 */
[----:B------:R-:W3:Y:S01]  /*1c30*/  LDL.U16 R28, [R28] ;  /* 0x000000001c1c7983 */ /* 0x000ee20000100400 */
[----:B------:R-:W-:-:S03]  /*1c40*/  IMAD.IADD R33, R1, 0x1, R6 ;  /* 0x0000000101217824 */ /* 0x000fc600078e0206 */
[----:B------:R-:W4:Y:S04]  /*1c50*/  LDL.U16 R6, [R31] ;  /* 0x000000001f067983 */ /* 0x000f280000100400 */
[----:B------:R-:W4:Y:S01]  /*1c60*/  LDL.U16 R8, [R33] ;  /* 0x0000000021087983 */ /* 0x000f220000100400 */
[----:B------:R-:W-:-:S03]  /*1c70*/  IMAD.IADD R24, R27, 0x1, R24 ;  /* 0x000000011b187824 */ /* 0x000fc600078e0218 */
[----:B------:R-:W4:Y:S04]  /*1c80*/  LDG.E.U8 R31, desc[UR28][R20.64+0x1] ;  /* 0x0000011c141f7981 */ /* 0x000f28000c1e1100 */
[----:B------:R-:W4:Y:S01]  /*1c90*/  LDG.E.U8 R21, desc[UR28][R20.64+0x2] ;  /* 0x0000021c14157981 */ /* 0x000f22000c1e1100 */
[----:B--2---:R-:W-:Y:S01]  /*1ca0*/  ISETP.NE.AND P0, PT, R22, R25, PT ;  /* 0x000000191600720c */ /* 0x004fe20003f05270 */
[----:B------:R-:W-:Y:S02]  /*1cb0*/  IMAD.SHL.U32 R25, R15, 0x2, RZ ;  /* 0x000000020f197824 */ /* 0x000fe400078e00ff */
[----:B---3--:R-:W-:-:S10]  /*1cc0*/  VIADD R4, R28, 0x1 ;  /* 0x000000011c047836 */ /* 0x008fd40000000000 */
[----:B------:R-:W-:Y:S01]  /*1cd0*/  @!P0 IMAD.MOV R4, RZ, RZ, R28 ;  /* 0x000000ffff048224 */ /* 0x000fe200078e021c */
[----:B------:R-:W-:Y:S01]  /*1ce0*/  IADD3 R29, P0, PT, RZ, R29, RZ ;  /* 0x0000001dff1d7210 */ /* 0x000fe20007f1e0ff */
[----:B----4-:R-:W-:Y:S02]  /*1cf0*/  VIADD R6, R6, 0x1 ;  /* 0x0000000106067836 */ /* 0x010fe40000000000 */
[----:B------:R-:W-:Y:S02]  /*1d00*/  IMAD.IADD R28, R27, 0x1, R30 ;  /* 0x000000011b1c7824 */ /* 0x000fe400078e021e */
[----:B------:R-:W-:Y:S02]  /*1d10*/  VIADD R8, R8, 0x1 ;  /* 0x0000000108087836 */ /* 0x000fe40000000000 */
[----:B------:R-:W-:-:S03]  /*1d20*/  IMAD.X R30, R25, 0x1, R26, P0 ;  /* 0x00000001191e7824 */ /* 0x000fc600000e061a */
[----:B------:R-:W-:Y:S02]  /*1d30*/  VIMNMX3.U16x2 R6, R8, R6, R4, PT ;  /* 0x000000060806720f */ /* 0x000fe40003800204 */
[----:B------:R-:W-:Y:S02]  /*1d40*/  SHF.R.S64 R4, R29, 0x1f, R30 ;  /* 0x0000001f1d047819 */ /* 0x000fe4000000101e */
[----:B0-----:R-:W-:Y:S02]  /*1d50*/  PRMT R34, R6, 0x7610, R34 ;  /* 0x0000761006227816 */ /* 0x001fe40000000022 */
[----:B------:R-:W-:Y:S01]  /*1d60*/  LEA R6, R28, 0xfffffffe, 0x1 ;  /* 0xfffffffe1c067811 */ /* 0x000fe200078e08ff */
[----:B------:R-:W-:Y:S01]  /*1d70*/  IMAD.IADD R8, R1, 0x1, R4 ;  /* 0x0000000101087824 */ /* 0x000fe200078e0204 */
[----:B------:R-:W-:Y:S02]  /*1d80*/  SHF.R.S64 R4, RZ, 0x1f, R24 ;  /* 0x0000001fff047819 */ /* 0x000fe40000001018 */
[----:B------:R-:W-:Y:S01]  /*1d90*/  LOP3.LUT R6, R6, 0xfffffffe, RZ, 0xc0, !PT ;  /* 0xfffffffe06067812 */ /* 0x000fe200078ec0ff */
[----:B------:R-:W-:-:S02]  /*1da0*/  IMAD.IADD R26, R25, 0x1, R32 ;  /* 0x00000001191a7824 */ /* 0x000fc400078e0220 */
[C---:B------:R-:W-:Y:S02]  /*1db0*/  IMAD.IADD R32, R1.reuse, 0x1, R4 ;  /* 0x0000000101207824 */ /* 0x040fe400078e0204 */
[----:B------:R-:W-:Y:S01]  /*1dc0*/  IMAD.IADD R33, R1, 0x1, R6 ;  /* 0x0000000101217824 */ /* 0x000fe200078e0206 */
[----:B------:R0:W-:Y:S04]  /*1dd0*/  STL.U16 [R26], R34 ;  /* 0x000000221a007387 */ /* 0x0001e80000100400 */
[----:B------:R-:W2:Y:S04]  /*1de0*/  LDL.U16 R8, [R8] ;  /* 0x0000000008087983 */ /* 0x000ea80000100400 */
[----:B------:R-:W3:Y:S04]  /*1df0*/  LDL.U16 R6, [R33] ;  /* 0x0000000021067983 */ /* 0x000ee80000100400 */
[----:B------:R-:W4:Y:S01]  /*1e00*/  LDL.U16 R32, [R32] ;  /* 0x0000000020207983 */ /* 0x000f220000100400 */
[----:B------:R-:W-:-:S02]  /*1e10*/  ISETP.NE.AND P0, PT, R22, R31, PT ;  /* 0x0000001f1600720c */ /* 0x000fc40003f05270 */
[----:B------:R-:W-:Y:S01]  /*1e20*/  IADD3 R31, P1, PT, RZ, R29, RZ ;  /* 0x0000001dff1f7210 */ /* 0x000fe20007f3e0ff */
[C---:B------:R-:W-:Y:S02]  /*1e30*/  IMAD.IADD R29, R27.reuse, 0x1, R24 ;  /* 0x000000011b1d7824 */ /* 0x040fe400078e0218 */
[----:B------:R-:W-:Y:S02]  /*1e40*/  IMAD.IADD R27, R27, 0x1, R28 ;  /* 0x000000011b1b7824 */ /* 0x000fe400078e021c */
[----:B------:R-:W-:-:S03]  /*1e50*/  IMAD.X R24, R15, 0x1, R30, P1 ;  /* 0x000000010f187824 */ /* 0x000fc600008e061e */
[----:B------:R-:W-:Y:S02]  /*1e60*/  LEA R27, R27, 0xfffffffe, 0x1 ;  /* 0xfffffffe1b1b7811 */ /* 0x000fe400078e08ff */
[----:B------:R-:W-:Y:S01]  /*1e70*/  SHF.R.S64 R24, R31, 0x1f, R24 ;  /* 0x0000001f1f187819 */ /* 0x000fe20000001018 */
[----:B0-----:R-:W-:-:S04]  /*1e80*/  IMAD.IADD R26, R25, 0x1, R26 ;  /* 0x00000001191a7824 */ /* 0x001fc800078e021a */
[----:B------:R-:W-:Y:S02]  /*1e90*/  IMAD.IADD R24, R1, 0x1, R24 ;  /* 0x0000000101187824 */ /* 0x000fe400078e0218 */
[----:B--2---:R-:W-:Y:S02]  /*1ea0*/  VIADD R4, R8, 0x1 ;  /* 0x0000000108047836 */ /* 0x004fe40000000000 */
[----:B------:R-:W-:Y:S02]  /*1eb0*/  @!P0 IMAD.MOV R4, RZ, RZ, R8 ;  /* 0x000000ffff048224 */ /* 0x000fe400078e0208 */
[----:B---3--:R-:W-:Y:S02]  /*1ec0*/  VIADD R6, R6, 0x1 ;  /* 0x0000000106067836 */ /* 0x008fe40000000000 */
[----:B----4-:R-:W-:-:S05]  /*1ed0*/  VIADD R8, R32, 0x1 ;  /* 0x0000000120087836 */ /* 0x010fca0000000000 */
[----:B------:R-:W-:Y:S02]  /*1ee0*/  VIMNMX3.U16x2 R8, R6, R8, R4, PT ;  /* 0x000000080608720f */ /* 0x000fe40003800204 */
[--C-:B------:R-:W-:Y:S02]  /*1ef0*/  SHF.R.S64 R4, RZ, 0x1f, R29.reuse ;  /* 0x0000001fff047819 */ /* 0x100fe4000000101d */
[----:B------:R-:W-:Y:S02]  /*1f00*/  LOP3.LUT R6, R27, 0xfffffffe, RZ, 0xc0, !PT ;  /* 0xfffffffe1b067812 */ /* 0x000fe400078ec0ff */
[----:B------:R-:W-:Y:S01]  /*1f10*/  PRMT R29, R8, 0x7610, R29 ;  /* 0x00007610081d7816 */ /* 0x000fe2000000001d */
[C---:B------:R-:W-:Y:S02]  /*1f20*/  IMAD.IADD R27, R1.reuse, 0x1, R4 ;  /* 0x00000001011b7824 */ /* 0x040fe400078e0204 */
[----:B------:R-:W-:Y:S02]  /*1f30*/  IMAD.IADD R28, R1, 0x1, R6 ;  /* 0x00000001011c7824 */ /* 0x000fe400078e0206 */
[----:B------:R0:W-:Y:S04]  /*1f40*/  STL.U16 [R26], R29 ;  /* 0x0000001d1a007387 */ /* 0x0001e80000100400 */
[----:B------:R-:W2:Y:S04]  /*1f50*/  LDL.U16 R20, [R24] ;  /* 0x0000000018147983 */ /* 0x000ea80000100400 */
[----:B------:R-:W3:Y:S04]  /*1f60*/  LDL.U16 R6, [R28] ;  /* 0x000000001c067983 */ /* 0x000ee80000100400 */
[----:B------:R-:W4:Y:S01]  /*1f70*/  LDL.U16 R8, [R27] ;  /* 0x000000001b087983 */ /* 0x000f220000100400 */
[----:B------:R-:W-:-:S02]  /*1f80*/  ISETP.NE.AND P0, PT, R22, R21, PT ;  /* 0x000000151600720c */ /* 0x000fc40003f05270 */
[----:B------:R-:W-:Y:S01]  /*1f90*/  LOP3.LUT R21, R16, 0x1c, RZ, 0xc0, !PT ;  /* 0x0000001c10157812 */ /* 0x000fe200078ec0ff */
[----:B--2---:R-:W-:-:S10]  /*1fa0*/  VIADD R4, R20, 0x1 ;  /* 0x0000000114047836 */ /* 0x004fd40000000000 */
[----:B------:R-:W-:Y:S02]  /*1fb0*/  @!P0 IMAD.MOV R4, RZ, RZ, R20 ;  /* 0x000000ffff048224 */ /* 0x000fe400078e0214 */
[----:B---3--:R-:W-:Y:S02]  /*1fc0*/  VIADD R6, R6, 0x1 ;  /* 0x0000000106067836 */ /* 0x008fe40000000000 */
[----:B----4-:R-:W-:-:S05]  /*1fd0*/  VIADD R8, R8, 0x1 ;  /* 0x0000000108087836 */ /* 0x010fca0000000000 */
[----:B------:R-:W-:Y:S01]  /*1fe0*/  VIMNMX3.U16x2 R4, R6, R8, R4, PT ;  /* 0x000000080604720f */ /* 0x000fe20003800204 */
[----:B------:R-:W-:-:S03]  /*1ff0*/  IMAD.IADD R6, R25, 0x1, R26 ;  /* 0x0000000119067824 */ /* 0x000fc600078e021a */
[----:B------:R-:W-:Y:S01]  /*2000*/  PRMT R8, R4, 0x7610, R8 ;  /* 0x0000761004087816 */ /* 0x000fe20000000008 */
[----:B------:R-:W-:-:S04]  /*2010*/  VIADD R4, R23, 0x3 ;  /* 0x0000000317047836 */ /* 0x000fc80000000000 */
[----:B------:R0:W-:Y:S01]  /*2020*/  STL.U16 [R6], R8 ;  /* 0x0000000806007387 */ /* 0x0001e20000100400 */
[----:B------:R-:W-:-:S04]  /*2030*/  PRMT R4, R4, 0x9910, RZ ;  /* 0x0000991004047816 */ /* 0x000fc800000000ff */
[----:B------:R-:W-:Y:S01]  /*2040*/  ISETP.NE.AND P0, PT, R4, R21, PT ;  /* 0x000000150400720c */ /* 0x000fe20003f05270 */
[----:B------:R-:W-:-:S05]  /*2050*/  VIADD R25, R23, 0x4 ;  /* 0x0000000417197836 */ /* 0x000fca0000000000 */
[----:B------:R-:W-:-:S07]  /*2060*/  PRMT R23, R25, 0x7610, R23 ;  /* 0x0000761019177816 */ /* 0x000fce0000000017 */
[----:B0-----:R-:W-:Y:S05]  /*2070*/  @P0 BRA `(.L_x_22) ;  /* 0xfffffff800600947 */ /* 0x001fea000383ffff */
[----:B------:R-:W-:Y:S05]  /*2080*/  BSYNC.RECONVERGENT B3 ;  /* 0x0000000000037941 */ /* 0x000fea0003800200 */
.L_x_21:
[----:B------:R-:W-:Y:S05]  /*2090*/  BSYNC.RECONVERGENT B2 ;  /* 0x0000000000027941 */ /* 0x000fea0003800200 */
.L_x_20:
[----:B------:R-:W-:Y:S01]  /*20a0*/  LOP3.LUT R28, R16, 0x3, RZ, 0xc0, !PT ;  /* 0x00000003101c7812 */ /* 0x000fe200078ec0ff */
[----:B------:R-:W-:Y:S03]  /*20b0*/  BSSY.RECONVERGENT B2, `(.L_x_23) ;  /* 0x0000055000027945 */ /* 0x000fe60003800200 */
[----:B------:R-:W-:-:S13]  /*20c0*/  ISETP.NE.AND P0, PT, R28, RZ, PT ;  /* 0x000000ff1c00720c */ /* 0x000fda0003f05270 */
[----:B------:R-:W-:Y:S05]  /*20d0*/  @!P0 BRA `(.L_x_24) ;  /* 0x0000000400488947 */ /* 0x000fea0003800000 */
[----:B------:R-:W-:Y:S02]  /*20e0*/  LOP3.LUT R21, R25, 0xffff, RZ, 0xc0, !PT ;  /* 0x0000ffff19157812 */ /* 0x000fe400078ec0ff */
[----:B------:R-:W-:Y:S02]  /*20f0*/  LOP3.LUT R27, R15, 0xffff, RZ, 0xc0, !PT ;  /* 0x0000ffff0f1b7812 */ /* 0x000fe400078ec0ff */
[----:B------:R-:W-:Y:S02]  /*2100*/  LOP3.LUT R26, R17, 0xffff, RZ, 0xc0, !PT ;  /* 0x0000ffff111a7812 */ /* 0x000fe400078ec0ff */
[----:B------:R-:W-:Y:S02]  /*2110*/  IADD3 R20, P0, PT, R21, R18, RZ ;  /* 0x0000001215147210 */ /* 0x000fe40007f1e0ff */
[----:B------:R-:W-:Y:S01]  /*2120*/  IADD3 R23, P1, PT, RZ, RZ, RZ ;  /* 0x000000ffff177210 */ /* 0x000fe20007f3e0ff */
[----:B------:R-:W-:Y:S02]  /*2130*/  IMAD R24, R27, R21, R26 ;  /* 0x000000151b187224 */ /* 0x000fe400078e021a */
[----:B------:R-:W-:-:S02]  /*2140*/  IMAD.X R21, RZ, RZ, R19, P0 ;  /* 0x000000ffff157224 */ /* 0x000fc400000e0613 */
[C---:B------:R-:W-:Y:S01]  /*2150*/  IMAD.IADD R6, R24.reuse, 0x1, -R27 ;  /* 0x0000000118067824 */ /* 0x040fe200078e0a1b */
[----:B------:R-:W-:Y:S02]  /*2160*/  IADD3.X R8, PT, PT, R24, -0x1, RZ, P1, !PT ;  /* 0xffffffff18087810 */ /* 0x000fe40000ffe4ff */
[----:B------:R-:W2:Y:S02]  /*2170*/  LDG.E.U8 R29, desc[UR28][R20.64+-0x1] ;  /* 0xffffff1c141d7981 */ /* 0x000ea4000c1e1100 */
[----:B------:R-:W-:Y:S02]  /*2180*/  IADD3.X R4, PT, PT, R6, -0x1, RZ, P1, !PT ;  /* 0xffffffff06047810 */ /* 0x000fe40000ffe4ff */
[C---:B------:R-:W-:Y:S02]  /*2190*/  SHF.R.S64 R8, R23.reuse, 0x1f, R8 ;  /* 0x0000001f17087819 */ /* 0x040fe40000001008 */
[----:B------:R-:W-:Y:S02]  /*21a0*/  SHF.R.S64 R4, R23, 0x1f, R4 ;  /* 0x0000001f17047819 */ /* 0x000fe40000001004 */
[----:B------:R-:W-:Y:S01]  /*21b0*/  SHF.R.S64 R6, RZ, 0x1f, R6 ;  /* 0x0000001fff067819 */ /* 0x000fe20000001006 */
[----:B------:R-:W-:-:S02]  /*21c0*/  IMAD.IADD R32, R1, 0x1, R8 ;  /* 0x0000000101207824 */ /* 0x000fc400078e0208 */
[C---:B------:R-:W-:Y:S02]  /*21d0*/  IMAD.IADD R30, R1.reuse, 0x1, R4 ;  /* 0x00000001011e7824 */ /* 0x040fe400078e0204 */
[----:B------:R-:W-:Y:S02]  /*21e0*/  IMAD.IADD R31, R1, 0x1, R6 ;  /* 0x00000001011f7824 */ /* 0x000fe400078e0206 */
[----:B------:R-:W3:Y:S04]  /*21f0*/  LDL.U16 R6, [R32] ;  /* 0x0000000020067983 */ /* 0x000ee80000100400 */
[----:B------:R-:W4:Y:S04]  /*2200*/  LDL.U16 R30, [R30] ;  /* 0x000000001e1e7983 */ /* 0x000f280000100400 */
[----:B------:R-:W4:Y:S01]  /*2210*/  LDL.U16 R8, [R31] ;  /* 0x000000001f087983 */ /* 0x000f220000100400 */
[----:B------:R-:W-:Y:S01]  /*2220*/  IMAD.U32 R24, R24, 0x2, R1 ;  /* 0x0000000218187824 */ /* 0x000fe200078e0001 */
[----:B--2--5:R-:W-:Y:S01]  /*2230*/  ISETP.NE.AND P0, PT, R22, R29, PT ;  /* 0x0000001d1600720c */ /* 0x024fe20003f05270 */
[----:B---3--:R-:W-:-:S02]  /*2240*/  VIADD R6, R6, 0x1 ;  /* 0x0000000106067836 */ /* 0x008fc40000000000 */
[----:B----4-:R-:W-:-:S10]  /*2250*/  VIADD R4, R30, 0x1 ;  /* 0x000000011e047836 */ /* 0x010fd40000000000 */
[----:B------:R-:W-:Y:S02]  /*2260*/  @!P0 IMAD.MOV R4, RZ, RZ, R30 ;  /* 0x000000ffff048224 */ /* 0x000fe400078e021e */
[----:B------:R-:W-:-:S05]  /*2270*/  VIADD R8, R8, 0x1 ;  /* 0x0000000108087836 */ /* 0x000fca0000000000 */
[----:B------:R-:W-:-:S05]  /*2280*/  VIMNMX3.U16x2 R4, R6, R8, R4, PT ;  /* 0x000000080604720f */ /* 0x000fca0003800204 */
[----:B------:R0:W-:Y:S01]  /*2290*/  STL.U16 [R24], R4 ;  /* 0x0000000418007387 */ /* 0x0001e20000100400 */
[----:B------:R-:W-:-:S13]  /*22a0*/  ISETP.NE.AND P0, PT, R28, 0x1, PT ;  /* 0x000000011c00780c */ /* 0x000fda0003f05270 */
[----:B0-----:R-:W-:Y:S05]  /*22b0*/  @!P0 BRA `(.L_x_24) ;  /* 0x0000000000d08947 */ /* 0x001fea0003800000 */
[----:B------:R-:W-:Y:S01]  /*22c0*/  VIADD R4, R25, 0x1 ;  /* 0x0000000119047836 */ /* 0x000fe20000000000 */
[----:B------:R-:W2:Y:S04]  /*22d0*/  LDG.E.U8 R29, desc[UR28][R20.64] ;  /* 0x0000001c141d7981 */ /* 0x000ea8000c1e1100 */
[----:B------:R-:W-:-:S05]  /*22e0*/  LOP3.LUT R4, R4, 0xffff, RZ, 0xc0, !PT ;  /* 0x0000ffff04047812 */ /* 0x000fca00078ec0ff */
[----:B------:R-:W-:-:S04]  /*22f0*/  IMAD R4, R27, R4, R26 ;  /* 0x000000041b047224 */ /* 0x000fc800078e021a */
[C---:B------:R-:W-:Y:S02]  /*2300*/  IMAD.IADD R6, R4.reuse, 0x1, -R27 ;  /* 0x0000000104067824 */ /* 0x040fe400078e0a1b */
[----:B------:R-:W-:-:S03]  /*2310*/  IMAD.SHL.U32 R24, R4, 0x2, RZ ;  /* 0x0000000204187824 */ /* 0x000fc600078e00ff */
[----:B------:R-:W-:Y:S01]  /*2320*/  IADD3.X R4, PT, PT, R6, -0x1, RZ, P1, !PT ;  /* 0xffffffff06047810 */ /* 0x000fe20000ffe4ff */
[----:B------:R-:W-:Y:S01]  /*2330*/  VIADD R8, R24, 0xfffffffe ;  /* 0xfffffffe18087836 */ /* 0x000fe20000000000 */
[----:B------:R-:W-:Y:S02]  /*2340*/  SHF.R.S64 R6, RZ, 0x1f, R6 ;  /* 0x0000001fff067819 */ /* 0x000fe40000001006 */
[----:B------:R-:W-:Y:S02]  /*2350*/  SHF.R.S64 R4, R23, 0x1f, R4 ;  /* 0x0000001f17047819 */ /* 0x000fe40000001004 */
[----:B------:R-:W-:Y:S01]  /*2360*/  LOP3.LUT R8, R8, 0xfffffffe, RZ, 0xc0, !PT ;  /* 0xfffffffe08087812 */ /* 0x000fe200078ec0ff */
[C---:B------:R-:W-:Y:S02]  /*2370*/  IMAD.IADD R31, R1.reuse, 0x1, R6 ;  /* 0x00000001011f7824 */ /* 0x040fe400078e0206 */
[C---:B------:R-:W-:Y:S02]  /*2380*/  IMAD.IADD R30, R1.reuse, 0x1, R4 ;  /* 0x00000001011e7824 */ /* 0x040fe400078e0204 */
[C---:B------:R-:W-:Y:S01]  /*2390*/  IMAD.IADD R32, R1.reuse, 0x1, R8 ;  /* 0x0000000101207824 */ /* 0x040fe200078e0208 */
[----:B------:R-:W3:Y:S04]  /*23a0*/  LDL.U16 R6, [R31] ;  /* 0x000000001f067983 */ /* 0x000ee80000100400 */
[----:B------:R-:W4:Y:S04]  /*23b0*/  LDL.U16 R30, [R30] ;  /* 0x000000001e1e7983 */ /* 0x000f280000100400 */
[----:B------:R-:W5:Y:S01]  /*23c0*/  LDL.U16 R8, [R32] ;  /* 0x0000000020087983 */ /* 0x000f620000100400 */
[----:B------:R-:W-:Y:S01]  /*23d0*/  IMAD.IADD R24, R1, 0x1, R24 ;  /* 0x0000000101187824 */ /* 0x000fe200078e0218 */
[----:B--2---:R-:W-:Y:S01]  /*23e0*/  ISETP.NE.AND P0, PT, R22, R29, PT ;  /* 0x0000001d1600720c */ /* 0x004fe20003f05270 */
[----:B---3--:R-:W-:-:S02]  /*23f0*/  VIADD R6, R6, 0x1 ;  /* 0x0000000106067836 */ /* 0x008fc40000000000 */
[----:B----4-:R-:W-:-:S10]  /*2400*/  VIADD R4, R30, 0x1 ;  /* 0x000000011e047836 */ /* 0x010fd40000000000 */
[----:B------:R-:W-:Y:S02]  /*2410*/  @!P0 IMAD.MOV R4, RZ, RZ, R30 ;  /* 0x000000ffff048224 */ /* 0x000fe400078e021e */
[----:B-----5:R-:W-:-:S05]  /*2420*/  VIADD R8, R8, 0x1 ;  /* 0x0000000108087836 */ /* 0x020fca0000000000 */
        /* <DEDUP_REMOVED lines=28> */
[----:B------:R0:W-:Y:S02]  /*25f0*/  STL.U16 [R24], R4 ;  /* 0x0000000418007387 */ /* 0x0001e40000100400 */
.L_x_24:
[----:B------:R-:W-:Y:S05]  /*2600*/  BSYNC.RECONVERGENT B2 ;  /* 0x0000000000027941 */ /* 0x000fea0003800200 */
.L_x_23:
[C---:B------:R-:W-:Y:S01]  /*2610*/  PRMT R21, R17.reuse, 0x9910, RZ ;  /* 0x0000991011157816 */ /* 0x040fe200000000ff */
[----:B------:R-:W-:Y:S01]  /*2620*/  VIADD R17, R17, 0x1 ;  /* 0x0000000111117836 */ /* 0x000fe20000000000 */
[----:B0-----:R-:W-:-:S04]  /*2630*/  PRMT R4, R13, 0x9910, RZ ;  /* 0x000099100d047816 */ /* 0x001fc800000000ff */
[----:B------:R-:W-:-:S13]  /*2640*/  ISETP.NE.AND P0, PT, R21, R4, PT ;  /* 0x000000041500720c */ /* 0x000fda0003f05270 */
[----:B------:R-:W-:Y:S05]  /*2650*/  @P0 BRA `(.L_x_25) ;  /* 0xfffffff000bc0947 */ /* 0x000fea000383ffff */
[----:B------:R-:W-:Y:S02]  /*2660*/  PRMT R13, R15, 0x9910, RZ ;  /* 0x000099100f0d7816 */ /* 0x000fe400000000ff */
[----:B------:R-:W-:-:S05]  /*2670*/  PRMT R6, R16, 0x9910, RZ ;  /* 0x0000991010067816 */ /* 0x000fca00000000ff */
[----:B------:R-:W-:-:S05]  /*2680*/  IMAD R4, R13, R6, R4 ;  /* 0x000000060d047224 */ /* 0x000fca00078e0204 */
[----:B------:R-:W-:-:S05]  /*2690*/  LOP3.LUT R4, R4, 0xffff, RZ, 0xc0, !PT ;  /* 0x0000ffff04047812 */ /* 0x000fca00078ec0ff */
[----:B------:R-:W-:-:S06]  /*26a0*/  IMAD R4, R4, 0x2, R1 ;  /* 0x0000000204047824 */ /* 0x000fcc00078e0201 */
[----:B------:R-:W5:Y:S02]  /*26b0*/  LDL.U16 R4, [R4] ;  /* 0x0000000004047983 */ /* 0x000f640000100400 */
.L_x_5:
[----:B------:R-:W-:Y:S05]  /*26c0*/  BSYNC.RECONVERGENT B1 ;  /* 0x0000000000017941 */ /* 0x000fea0003800200 */
.L_x_4:
[----:B------:R-:W0:Y:S01]  /*26d0*/  LDCU UR4, c[0x0][0x390] ;  /* 0x00007200ff0477ac */ /* 0x000e220008000800 */
[----:B------:R-:W-:Y:S02]  /*26e0*/  LOP3.LUT R6, R0, 0xffff, RZ, 0xc0, !PT ;  /* 0x0000ffff00067812 */ /* 0x000fe400078ec0ff */
[C---:B-----5:R-:W-:Y:S02]  /*26f0*/  LOP3.LUT R13, R4.reuse, 0xffff, RZ, 0xc0, !PT ;  /* 0x0000ffff040d7812 */ /* 0x060fe400078ec0ff */
[----:B------:R-:W-:Y:S02]  /*2700*/  VIMNMX.U16x2 R0, PT, PT, R4, R0, PT ;  /* 0x0000000004007248 */ /* 0x000fe40003fe0200 */
[----:B------:R-:W-:-:S04]  /*2710*/  ISETP.GE.U32.AND P0, PT, R13, R6, PT ;  /* 0x000000060d00720c */ /* 0x000fc80003f06070 */
[----:B------:R-:W-:Y:S01]  /*2720*/  SEL R3, R14, R3, !P0 ;  /* 0x000000030e037207 */ /* 0x000fe20004000000 */
[----:B------:R-:W-:-:S05]  /*2730*/  IMAD.IADD R14, R11, 0x1, R14 ;  /* 0x000000010b0e7824 */ /* 0x000fca00078e020e */
[----:B0-----:R-:W-:-:S13]  /*2740*/  ISETP.GE.U32.AND P0, PT, R14, UR4, PT ;  /* 0x000000040e007c0c */ /* 0x001fda000bf06070 */
[----:B------:R-:W-:Y:S05]  /*2750*/  @!P0 BRA `(.L_x_26) ;  /* 0xffffffdc006c8947 */ /* 0x000fea000383ffff */
.L_x_1:
[----:B------:R-:W-:Y:S05]  /*2760*/  BSYNC.RECONVERGENT B0 ;  /* 0x0000000000007941 */ /* 0x000fea0003800200 */
.L_x_0:
[----:B------:R-:W0:Y:S08]  /*2770*/  LDC.64 R4, c[0x0][0x3a0] ;  /* 0x0000e800ff047b82 */ /* 0x000e300000000a00 */
[----:B------:R-:W1:Y:S01]  /*2780*/  LDC.64 R6, c[0x0][0x398] ;  /* 0x0000e600ff067b82 */ /* 0x000e620000000a00 */
[----:B0-----:R-:W-:-:S05]  /*2790*/  IMAD.WIDE.U32 R4, R2, 0x2, R4 ;  /* 0x0000000202047825 */ /* 0x001fca00078e0004 */
[----:B------:R-:W-:Y:S01]  /*27a0*/  STG.E.U16 desc[UR28][R4.64], R0 ;  /* 0x0000000004007986 */ /* 0x000fe2000c10151c */
[----:B-1----:R-:W-:-:S05]  /*27b0*/  IMAD.WIDE.U32 R6, R2, 0x4, R6 ;  /* 0x0000000402067825 */ /* 0x002fca00078e0006 */
[----:B------:R-:W-:Y:S01]  /*27c0*/  STG.E desc[UR28][R6.64], R3 ;  /* 0x0000000306007986 */ /* 0x000fe2000c10191c */
[----:B------:R-:W-:Y:S05]  /*27d0*/  EXIT ;  /* 0x000000000000794d */ /* 0x000fea0003800000 */
.L_x_27:
[----:B------:R-:W-:-:S00]  /*27e0*/  BRA `(.L_x_27) ;  /* 0xfffffffc00fc7947 */ /* 0x000fc0000383ffff */
[----:B------:R-:W-:-:S00]  /*27f0*/  NOP ;  /* 0x0000000000007918 */ /* 0x000fc00000000000 */
        /* <DEDUP_REMOVED lines=8> */
.L_x_30:


//--------------------- .text._Z14k_setupPaddingPcjc --------------------------
	.section	.text._Z14k_setupPaddingPcjc,"ax",@progbits
	.align	128
        .global         _Z14k_setupPaddingPcjc
        .type           _Z14k_setupPaddingPcjc,@function
        .size           _Z14k_setupPaddingPcjc,(.L_x_31 - _Z14k_setupPaddingPcjc)
        .other          _Z14k_setupPaddingPcjc,@"STO_CUDA_ENTRY STV_DEFAULT"
_Z14k_setupPaddingPcjc:
.text._Z14k_setupPaddingPcjc:
[----:B------:R-:W-:Y:S01]  /*0000*/  LDC R1, c[0x0][0x37c] ;  /* 0x0000df00ff017b82 */ /* 0x000fe20000000800 */
[----:B------:R-:W0:Y:S01]  /*0010*/  S2R R2, SR_TID.X ;  /* 0x0000000000027919 */ /* 0x000e220000002100 */
[----:B------:R-:W0:Y:S01]  /*0020*/  LDCU UR4, c[0x0][0x360] ;  /* 0x00006c00ff0477ac */ /* 0x000e220008000800 */
[----:B------:R-:W0:Y:S01]  /*0030*/  S2R R3, SR_CTAID.X ;  /* 0x0000000000037919 */ /* 0x000e220000002500 */
[----:B------:R-:W1:Y:S01]  /*0040*/  LDCU UR8, c[0x0][0x388] ;  /* 0x00007100ff0877ac */ /* 0x000e620008000800 */
[----:B0-----:R-:W-:-:S05]  /*0050*/  IMAD R2, R3, UR4, R2 ;  /* 0x0000000403027c24 */ /* 0x001fca000f8e0202 */
[----:B-1----:R-:W-:-:S13]  /*0060*/  ISETP.GE.U32.AND P0, PT, R2, UR8, PT ;  /* 0x0000000802007c0c */ /* 0x002fda000bf06070 */
[----:B------:R-:W-:Y:S05]  /*0070*/  @P0 EXIT ;  /* 0x000000000000094d */ /* 0x000fea0003800000 */
[----:B------:R-:W0:Y:S01]  /*0080*/  LDC.U8 R0, c[0x0][0x38c] ;  /* 0x0000e300ff007b82 */ /* 0x000e220000000000 */
[----:B------:R-:W1:Y:S01]  /*0090*/  LDCU UR5, c[0x0][0x370] ;  /* 0x00006e00ff0577ac */ /* 0x000e620008000800 */
[----:B------:R-:W2:Y:S01]  /*00a0*/  LDCU.64 UR6, c[0x0][0x358] ;  /* 0x00006b00ff0677ac */ /* 0x000ea20008000a00 */
[----:B------:R-:W3:Y:S01]  /*00b0*/  LDCU.64 UR10, c[0x0][0x380] ;  /* 0x00007000ff0a77ac */ /* 0x000ee20008000a00 */
[----:B-1----:R-:W-:Y:S01]  /*00c0*/  UIMAD UR4, UR4, UR5, URZ ;  /* 0x00000005040472a4 */ /* 0x002fe2000f8e02ff */
[----:B0-----:R-:W-:-:S04]  /*00d0*/  PRMT R0, R0, 0x8880, RZ ;  /* 0x0000888000007816 */ /* 0x001fc800000000ff */
[----:B--23--:R-:W-:-:S07]  /*00e0*/  PRMT R0, R0, 0x7710, RZ ;  /* 0x0000771000007816 */ /* 0x00cfce00000000ff */
.L_x_28:
[C---:B------:R-:W-:Y:S02]  /*00f0*/  IMAD R3, R2.reuse, 0x14, RZ ;  /* 0x0000001402037824 */ /* 0x040fe400078e02ff */
[----:B------:R-:W-:Y:S02]  /*0100*/  VIADD R2, R2, UR4 ;  /* 0x0000000402027c36 */ /* 0x000fe40008000000 */
[C---:B0-----:R-:W-:Y:S01]  /*0110*/  VIADD R6, R3.reuse, 0x4 ;  /* 0x0000000403067836 */ /* 0x041fe20000000000 */
[C---:B------:R-:W-:Y:S01]  /*0120*/  IADD3 R4, P0, PT, R3.reuse, UR10, RZ ;  /* 0x0000000a03047c10 */ /* 0x040fe2000ff1e0ff */
[C---:B------:R-:W-:Y:S01]  /*0130*/  VIADD R8, R3.reuse, 0x5 ;  /* 0x0000000503087836 */ /* 0x040fe20000000000 */
[C---:B------:R-:W-:Y:S01]  /*0140*/  IADD3 R10, PT, PT, R3.reuse, 0x6, RZ ;  /* 0x00000006030a7810 */ /* 0x040fe20007ffe0ff */
[C---:B------:R-:W-:Y:S01]  /*0150*/  VIADD R12, R3.reuse, 0x7 ;  /* 0x00000007030c7836 */ /* 0x040fe20000000000 */
[C---:B------:R-:W-:Y:S01]  /*0160*/  IADD3 R14, PT, PT, R3.reuse, 0x8, RZ ;  /* 0x00000008030e7810 */ /* 0x040fe20007ffe0ff */
[----:B------:R-:W-:Y:S01]  /*0170*/  IMAD.X R5, RZ, RZ, UR11, P0 ;  /* 0x0000000bff057e24 */ /* 0x000fe200080e06ff */
[----:B------:R-:W-:Y:S01]  /*0180*/  IADD3 R6, P0, PT, R6, UR10, RZ ;  /* 0x0000000a06067c10 */ /* 0x000fe2000ff1e0ff */
[----:B------:R-:W-:Y:S01]  /*0190*/  VIADD R15, R3, 0x9 ;  /* 0x00000009030f7836 */ /* 0x000fe20000000000 */
[----:B------:R-:W-:-:S02]  /*01a0*/  IADD3 R8, P1, PT, R8, UR10, RZ ;  /* 0x0000000a08087c10 */ /* 0x000fc4000ff3e0ff */
[----:B------:R-:W-:Y:S01]  /*01b0*/  STG.E.U8 desc[UR6][R4.64], R0 ;  /* 0x0000000004007986 */ /* 0x000fe2000c101106 */
[----:B------:R-:W-:Y:S01]  /*01c0*/  IMAD.X R7, RZ, RZ, UR11, P0 ;  /* 0x0000000bff077e24 */ /* 0x000fe200080e06ff */
[----:B------:R-:W-:Y:S01]  /*01d0*/  IADD3 R10, P0, PT, R10, UR10, RZ ;  /* 0x0000000a0a0a7c10 */ /* 0x000fe2000ff1e0ff */
[----:B------:R-:W-:Y:S01]  /*01e0*/  IMAD.X R9, RZ, RZ, UR11, P1 ;  /* 0x0000000bff097e24 */ /* 0x000fe200088e06ff */
[----:B------:R-:W-:Y:S01]  /*01f0*/  IADD3 R12, P1, PT, R12, UR10, RZ ;  /* 0x0000000a0c0c7c10 */ /* 0x000fe2000ff3e0ff */
[----:B------:R-:W-:Y:S01]  /*0200*/  STG.E.U8 desc[UR6][R4.64+0x1], R0 ;  /* 0x0000010004007986 */ /* 0x000fe2000c101106 */
[----:B------:R-:W-:Y:S01]  /*0210*/  IADD3 R16, PT, PT, R3, 0x12, RZ ;  /* 0x0000001203107810 */ /* 0x000fe20007ffe0ff */
[----:B------:R-:W-:Y:S01]  /*0220*/  IMAD.X R11, RZ, RZ, UR11, P0 ;  /* 0x0000000bff0b7e24 */ /* 0x000fe200080e06ff */
[----:B------:R-:W-:Y:S01]  /*0230*/  IADD3 R14, P0, PT, R14, UR10, RZ ;  /* 0x0000000a0e0e7c10 */ /* 0x000fe2000ff1e0ff */
[----:B------:R-:W-:Y:S01]  /*0240*/  STG.E.U8 desc[UR6][R4.64+0x2], R0 ;  /* 0x0000020004007986 */ /* 0x000fe2000c101106 */
[----:B------:R-:W-:-:S03]  /*0250*/  IMAD.X R13, RZ, RZ, UR11, P1 ;  /* 0x0000000bff0d7e24 */ /* 0x000fc600088e06ff */
[----:B------:R0:W-:Y:S04]  /*0260*/  STG.E.U8 desc[UR6][R4.64+0x3], R0 ;  /* 0x0000030004007986 */ /* 0x0001e8000c101106 */
[----:B------:R1:W-:Y:S04]  /*0270*/  STG.E.U8 desc[UR6][R6.64], R0 ;  /* 0x0000000006007986 */ /* 0x0003e8000c101106 */
[----:B------:R2:W-:Y:S01]  /*0280*/  STG.E.U8 desc[UR6][R8.64], R0 ;  /* 0x0000000008007986 */ /* 0x0005e2000c101106 */
[----:B0-----:R-:W-:-:S03]  /*0290*/  IADD3 R4, P1, PT, R15, UR10, RZ ;  /* 0x0000000a0f047c10 */ /* 0x001fc6000ff3e0ff */
[----:B------:R0:W-:Y:S01]  /*02a0*/  STG.E.U8 desc[UR6][R10.64], R0 ;  /* 0x000000000a007986 */ /* 0x0001e2000c101106 */
[----:B------:R-:W-:Y:S01]  /*02b0*/  IADD3.X R15, PT, PT, RZ, UR11, RZ, P0, !PT ;  /* 0x0000000bff0f7c10 */ /* 0x000fe200087fe4ff */
[C---:B-1----:R-:W-:Y:S02]  /*02c0*/  VIADD R6, R3.reuse, 0xa ;  /* 0x0000000a03067836 */ /* 0x042fe40000000000 */
[----:B------:R1:W-:Y:S01]  /*02d0*/  STG.E.U8 desc[UR6][R12.64], R0 ;  /* 0x000000000c007986 */ /* 0x0003e2000c101106 */
[----:B------:R-:W-:Y:S02]  /*02e0*/  IMAD.X R5, RZ, RZ, UR11, P1 ;  /* 0x0000000bff057e24 */ /* 0x000fe400088e06ff */
[C---:B--2---:R-:W-:Y:S01]  /*02f0*/  VIADD R8, R3.reuse, 0xb ;  /* 0x0000000b03087836 */ /* 0x044fe20000000000 */
[----:B------:R-:W-:Y:S01]  /*0300*/  IADD3 R6, P0, PT, R6, UR10, RZ ;  /* 0x0000000a06067c10 */ /* 0x000fe2000ff1e0ff */
[----:B------:R2:W-:Y:S01]  /*0310*/  STG.E.U8 desc[UR6][R14.64], R0 ;  /* 0x000000000e007986 */ /* 0x0005e2000c101106 */
[----:B------:R-:W-:-:S02]  /*0320*/  IADD3 R9, PT, PT, R3, 0xc, RZ ;  /* 0x0000000c03097810 */ /* 0x000fc40007ffe0ff */
[----:B------:R-:W-:Y:S01]  /*0330*/  IADD3 R8, P1, PT, R8, UR10, RZ ;  /* 0x0000000a08087c10 */ /* 0x000fe2000ff3e0ff */
[----:B0-----:R-:W-:Y:S01]  /*0340*/  VIADD R11, R3, 0xd ;  /* 0x0000000d030b7836 */ /* 0x001fe20000000000 */
[----:B------:R0:W-:Y:S01]  /*0350*/  STG.E.U8 desc[UR6][R4.64], R0 ;  /* 0x0000000004007986 */ /* 0x0001e2000c101106 */
[----:B------:R-:W-:Y:S01]  /*0360*/  IMAD.X R7, RZ, RZ, UR11, P0 ;  /* 0x0000000bff077e24 */ /* 0x000fe200080e06ff */
[----:B------:R-:W-:Y:S01]  /*0370*/  IADD3 R10, P0, PT, R9, UR10, RZ ;  /* 0x0000000a090a7c10 */ /* 0x000fe2000ff1e0ff */
[----:B-1----:R-:W-:Y:S01]  /*0380*/  VIADD R13, R3, 0xe ;  /* 0x0000000e030d7836 */ /* 0x002fe20000000000 */
[----:B------:R-:W-:Y:S02]  /*0390*/  IADD3.X R9, PT, PT, RZ, UR11, RZ, P1, !PT ;  /* 0x0000000bff097c10 */ /* 0x000fe40008ffe4ff */
[----:B------:R-:W-:Y:S01]  /*03a0*/  IADD3 R12, P1, PT, R11, UR10, RZ ;  /* 0x0000000a0b0c7c10 */ /* 0x000fe2000ff3e0ff */
[----:B------:R1:W-:Y:S01]  /*03b0*/  STG.E.U8 desc[UR6][R6.64], R0 ;  /* 0x0000000006007986 */ /* 0x0003e2000c101106 */
[----:B--2---:R-:W-:Y:S01]  /*03c0*/  IADD3 R14, P2, PT, R13, UR10, RZ ;  /* 0x0000000a0d0e7c10 */ /* 0x004fe2000ff5e0ff */
[----:B------:R-:W-:-:S02]  /*03d0*/  IMAD.X R11, RZ, RZ, UR11, P0 ;  /* 0x0000000bff0b7e24 */ /* 0x000fc400080e06ff */
[----:B------:R-:W-:Y:S01]  /*03e0*/  IMAD.X R13, RZ, RZ, UR11, P1 ;  /* 0x0000000bff0d7e24 */ /* 0x000fe200088e06ff */
[C---:B0-----:R-:W-:Y:S01]  /*03f0*/  IADD3 R4, PT, PT, R3.reuse, 0xf, RZ ;  /* 0x0000000f03047810 */ /* 0x041fe20007ffe0ff */
[C---:B------:R-:W-:Y:S01]  /*0400*/  VIADD R5, R3.reuse, 0x10 ;  /* 0x0000001003057836 */ /* 0x040fe20000000000 */
[----:B------:R0:W-:Y:S01]  /*0410*/  STG.E.U8 desc[UR6][R8.64], R0 ;  /* 0x0000000008007986 */ /* 0x0001e2000c101106 */
[----:B------:R-:W-:Y:S01]  /*0420*/  IMAD.X R15, RZ, RZ, UR11, P2 ;  /* 0x0000000bff0f7e24 */ /* 0x000fe200090e06ff */
[----:B------:R-:W-:Y:S02]  /*0430*/  IADD3 R4, P1, PT, R4, UR10, RZ ;  /* 0x0000000a04047c10 */ /* 0x000fe4000ff3e0ff */
[----:B------:R2:W-:Y:S01]  /*0440*/  STG.E.U8 desc[UR6][R10.64], R0 ;  /* 0x000000000a007986 */ /* 0x0005e2000c101106 */
[----:B-1----:R-:W-:Y:S01]  /*0450*/  VIADD R7, R3, 0x11 ;  /* 0x0000001103077836 */ /* 0x002fe20000000000 */
[----:B------:R-:W-:Y:S01]  /*0460*/  IADD3 R6, P0, PT, R5, UR10, RZ ;  /* 0x0000000a05067c10 */ /* 0x000fe2000ff1e0ff */
[----:B------:R-:W-:Y:S01]  /*0470*/  VIADD R3, R3, 0x13 ;  /* 0x0000001303037836 */ /* 0x000fe20000000000 */
[----:B------:R1:W-:Y:S01]  /*0480*/  STG.E.U8 desc[UR6][R12.64], R0 ;  /* 0x000000000c007986 */ /* 0x0003e2000c101106 */
[----:B------:R-:W-:Y:S01]  /*0490*/  IMAD.X R5, RZ, RZ, UR11, P1 ;  /* 0x0000000bff057e24 */ /* 0x000fe200088e06ff */
[----:B0-----:R-:W-:-:S02]  /*04a0*/  IADD3 R8, P1, PT, R7, UR10, RZ ;  /* 0x0000000a07087c10 */ /* 0x001fc4000ff3e0ff */
[----:B------:R0:W-:Y:S01]  /*04b0*/  STG.E.U8 desc[UR6][R14.64], R0 ;  /* 0x000000000e007986 */ /* 0x0001e2000c101106 */
[----:B------:R-:W-:Y:S02]  /*04c0*/  IADD3.X R7, PT, PT, RZ, UR11, RZ, P0, !PT ;  /* 0x0000000bff077c10 */ /* 0x000fe400087fe4ff */
[----:B--2---:R-:W-:Y:S01]  /*04d0*/  IADD3 R10, P2, PT, R16, UR10, RZ ;  /* 0x0000000a100a7c10 */ /* 0x004fe2000ff5e0ff */
[----:B------:R-:W-:Y:S01]  /*04e0*/  IMAD.X R9, RZ, RZ, UR11, P1 ;  /* 0x0000000bff097e24 */ /* 0x000fe200088e06ff */
[----:B------:R0:W-:Y:S01]  /*04f0*/  STG.E.U8 desc[UR6][R4.64], R0 ;  /* 0x0000000004007986 */ /* 0x0001e2000c101106 */
[----:B------:R-:W-:Y:S02]  /*0500*/  ISETP.GE.U32.AND P0, PT, R2, UR8, PT ;  /* 0x0000000802007c0c */ /* 0x000fe4000bf06070 */
[----:B-1----:R-:W-:Y:S01]  /*0510*/  IADD3 R12, P3, PT, R3, UR10, RZ ;  /* 0x0000000a030c7c10 */ /* 0x002fe2000ff7e0ff */
[----:B------:R-:W-:Y:S01]  /*0520*/  IMAD.X R11, RZ, RZ, UR11, P2 ;  /* 0x0000000bff0b7e24 */ /* 0x000fe200090e06ff */
[----:B------:R0:W-:Y:S02]  /*0530*/  STG.E.U8 desc[UR6][R6.64], R0 ;  /* 0x0000000006007986 */ /* 0x0001e4000c101106 */
[----:B------:R-:W-:-:S02]  /*0540*/  IADD3.X R13, PT, PT, RZ, UR11, RZ, P3, !PT ;  /* 0x0000000bff0d7c10 */ /* 0x000fc40009ffe4ff */
[----:B------:R0:W-:Y:S04]  /*0550*/  STG.E.U8 desc[UR6][R8.64], R0 ;  /* 0x0000000008007986 */ /* 0x0001e8000c101106 */
[----:B------:R0:W-:Y:S04]  /*0560*/  STG.E.U8 desc[UR6][R10.64], R0 ;  /* 0x000000000a007986 */ /* 0x0001e8000c101106 */
[----:B------:R0:W-:Y:S01]  /*0570*/  STG.E.U8 desc[UR6][R12.64], R0 ;  /* 0x000000000c007986 */ /* 0x0001e2000c101106 */
[----:B------:R-:W-:Y:S05]  /*0580*/  @!P0 BRA `(.L_x_28) ;  /* 0xfffffff800d88947 */ /* 0x000fea000383ffff */
[----:B------:R-:W-:Y:S05]  /*0590*/  EXIT ;  /* 0x000000000000794d */ /* 0x000fea0003800000 */
.L_x_29:
        /* <DEDUP_REMOVED lines=14> */
.L_x_31:


//--------------------- .nv.shared.reserved.0     --------------------------
	.section	.nv.shared.reserved.0,"aw",@nobits
	.weak		__nv_reservedSMEM_offset_0_alias
	.size		__nv_reservedSMEM_offset_0_alias, 0, 64
	.other		__nv_reservedSMEM_offset_0_alias,@"STO_CUDA_RESERVED_SHARED STV_DEFAULT"
__nv_reservedSMEM_offset_0_alias:
	.zero		0
	.zero		64


//--------------------- .nv.constant0._Z13k_levenshteinPcS_jPjPt --------------------------
	.section	.nv.constant0._Z13k_levenshteinPcS_jPjPt,"a",@progbits
	.sectionflags	@""
	.align	4
.nv.constant0._Z13k_levenshteinPcS_jPjPt:
	.zero		936


//--------------------- .nv.constant0._Z14k_setupPaddingPcjc --------------------------
	.section	.nv.constant0._Z14k_setupPaddingPcjc,"a",@progbits
	.sectionflags	@""
	.align	4
.nv.constant0._Z14k_setupPaddingPcjc:
	.zero		909


//--------------------- SYMBOLS --------------------------

	.type		.nv.reservedSmem.offset0,@object
	.size		.nv.reservedSmem.offset0,0x4
